	.target	sm_90a

	.elftype	@"ET_EXEC"


//--------------------- .note.nv.tkinfo           --------------------------
	.section	.note.nv.tkinfo,"",@"SHT_NOTE"
	.sectionflags	@"SHF_NOTE_NV_TKINFO"
	.tkinfo
        /*0018*/ 	.word	0x00000002
        /*0030*/ 	.string	""
        /*0030*/ 	.string	"ptxas"
        /*0030*/ 	.string	"Cuda compilation tools, release 13.0, V13.0.88"
        /*0030*/ 	.string	"Build cuda_13.0.r13.0/compiler.36424714_0"
        /*0030*/ 	.string	"-arch sm_90a -m 64 "



//--------------------- .note.nv.cuinfo           --------------------------
	.section	.note.nv.cuinfo,"",@"SHT_NOTE"
	.sectionflags	@"SHF_NOTE_NV_CUINFO"
        /*0018*/ 	.short	0x0002
        /*001a*/ 	.short	0x005a
        /*001c*/ 	.short	0x0082
	.zero		2


//--------------------- .nv.info                  --------------------------
	.section	.nv.info,"",@"SHT_CUDA_INFO"
	.align	4


	//----- nvinfo : EIATTR_REGCOUNT
	.align		4
        /*0000*/ 	.byte	0x04, 0x2f
        /*0002*/ 	.short	(.L_15 - .L_14)
	.align		4
.L_14:
        /*0004*/ 	.word	index@(_ZN7cutlass13device_kernelINS_4gemm6kernel13GemmUniversalIN4cute5tupleIJiiiiEEENS1_10collective13CollectiveMmaINS1_34MainloopSm90TmaGmmaWarpSpecializedILi14ENS5_IJNS4_1CILi1EEENSA_ILi2EEESB_EEENS1_32KernelTmaWarpSpecializedPingpongEEENS5_IJNSA_ILi64EEESG_NSA_ILi32EEEEEEfNS5_IJlSB_lEEEfSJ_NS4_8TiledMMAINS4_8MMA_AtomIJNS4_4SM904GMMA29MMA_64x64x8_F32TF32TF32_SS_TNILNSN_7ScaleInE1ELSP_1EEEEEENS4_6LayoutINS5_IJSB_SB_SB_EEENS5_IJNSA_ILi0EEESU_SU_EEEEENS5_IJNS4_10UnderscoreESX_SX_EEEEENS4_23SM90_TMA_LOAD_MULTICASTENS4_14ComposedLayoutINS4_7SwizzleILi3ELi4ELi3EEENS4_18smem_ptr_flag_bitsILi32EEENSS_INS5_IJNSA_ILi8EEESH_EEENS5_IJSH_SB_EEEEEEEvNS4_8identityENS4_13SM90_TMA_LOADES1A_vS1B_EENS_8epilogue10collective6detail29Sm90TmaWarpSpecializedAdapterINS1F_15DefaultEpilogueIfSJ_SJ_NS1E_6thread17LinearCombinationIfLi1EffLNS1J_9ScaleType4KindE0ELNS_15FloatRoundStyleE2EfEENS1_15EpilogueDefaultEEEEEvvEEEEvNT_6ParamsE)
        /*0008*/ 	.word	0x000000a8


	//----- nvinfo : EIATTR_FRAME_SIZE
	.align		4
.L_15:
        /*000c*/ 	.byte	0x04, 0x11
        /*000e*/ 	.short	(.L_17 - .L_16)
	.align		4
.L_16:
        /*0010*/ 	.word	index@(_ZN7cutlass13device_kernelINS_4gemm6kernel13GemmUniversalIN4cute5tupleIJiiiiEEENS1_10collective13CollectiveMmaINS1_34MainloopSm90TmaGmmaWarpSpecializedILi14ENS5_IJNS4_1CILi1EEENSA_ILi2EEESB_EEENS1_32KernelTmaWarpSpecializedPingpongEEENS5_IJNSA_ILi64EEESG_NSA_ILi32EEEEEEfNS5_IJlSB_lEEEfSJ_NS4_8TiledMMAINS4_8MMA_AtomIJNS4_4SM904GMMA29MMA_64x64x8_F32TF32TF32_SS_TNILNSN_7ScaleInE1ELSP_1EEEEEENS4_6LayoutINS5_IJSB_SB_SB_EEENS5_IJNSA_ILi0EEESU_SU_EEEEENS5_IJNS4_10UnderscoreESX_SX_EEEEENS4_23SM90_TMA_LOAD_MULTICASTENS4_14ComposedLayoutINS4_7SwizzleILi3ELi4ELi3EEENS4_18smem_ptr_flag_bitsILi32EEENSS_INS5_IJNSA_ILi8EEESH_EEENS5_IJSH_SB_EEEEEEEvNS4_8identityENS4_13SM90_TMA_LOADES1A_vS1B_EENS_8epilogue10collective6detail29Sm90TmaWarpSpecializedAdapterINS1F_15DefaultEpilogueIfSJ_SJ_NS1E_6thread17LinearCombinationIfLi1EffLNS1J_9ScaleType4KindE0ELNS_15FloatRoundStyleE2EfEENS1_15EpilogueDefaultEEEEEvvEEEEvNT_6ParamsE)
        /*0014*/ 	.word	0x00000008


	//----- nvinfo : EIATTR_MIN_STACK_SIZE
	.align		4
.L_17:
        /*0018*/ 	.byte	0x04, 0x12
        /*001a*/ 	.short	(.L_19 - .L_18)
	.align		4
.L_18:
        /*001c*/ 	.word	index@(_ZN7cutlass13device_kernelINS_4gemm6kernel13GemmUniversalIN4cute5tupleIJiiiiEEENS1_10collective13CollectiveMmaINS1_34MainloopSm90TmaGmmaWarpSpecializedILi14ENS5_IJNS4_1CILi1EEENSA_ILi2EEESB_EEENS1_32KernelTmaWarpSpecializedPingpongEEENS5_IJNSA_ILi64EEESG_NSA_ILi32EEEEEEfNS5_IJlSB_lEEEfSJ_NS4_8TiledMMAINS4_8MMA_AtomIJNS4_4SM904GMMA29MMA_64x64x8_F32TF32TF32_SS_TNILNSN_7ScaleInE1ELSP_1EEEEEENS4_6LayoutINS5_IJSB_SB_SB_EEENS5_IJNSA_ILi0EEESU_SU_EEEEENS5_IJNS4_10UnderscoreESX_SX_EEEEENS4_23SM90_TMA_LOAD_MULTICASTENS4_14ComposedLayoutINS4_7SwizzleILi3ELi4ELi3EEENS4_18smem_ptr_flag_bitsILi32EEENSS_INS5_IJNSA_ILi8EEESH_EEENS5_IJSH_SB_EEEEEEEvNS4_8identityENS4_13SM90_TMA_LOADES1A_vS1B_EENS_8epilogue10collective6detail29Sm90TmaWarpSpecializedAdapterINS1F_15DefaultEpilogueIfSJ_SJ_NS1E_6thread17LinearCombinationIfLi1EffLNS1J_9ScaleType4KindE0ELNS_15FloatRoundStyleE2EfEENS1_15EpilogueDefaultEEEEEvvEEEEvNT_6ParamsE)
        /*0020*/ 	.word	0x00000008
.L_19:


//--------------------- .nv.compat                --------------------------
	.section	.nv.compat,"",@"SHT_CUDA_COMPAT_INFO"
	.align	4
        /*0000*/ 	.byte	0x02, 0x09, 0x01, 0x00, 0x02, 0x02, 0x04, 0x00, 0x02, 0x05, 0x05, 0x00, 0x03, 0x07, 0x01, 0x01
        /*0010*/ 	.byte	0x02, 0x03, 0x01, 0x00, 0x02, 0x06, 0x01, 0x00, 0x04, 0x0b, 0x08, 0x00, 0x00, 0x00, 0x00, 0x00
        /*0020*/ 	.byte	0x00, 0x00, 0x00, 0x00


//--------------------- .nv.info._ZN7cutlass13device_kernelINS_4gemm6kernel13GemmUniversalIN4cute5tupleIJiiiiEEENS1_10collective13CollectiveMmaINS1_34MainloopSm90TmaGmmaWarpSpecializedILi14ENS5_IJNS4_1CILi1EEENSA_ILi2EEESB_EEENS1_32KernelTmaWarpSpecializedPingpongEEENS5_IJNSA_ILi64EEESG_NSA_ILi32EEEEEEfNS5_IJlSB_lEEEfSJ_NS4_8TiledMMAINS4_8MMA_AtomIJNS4_4SM904GMMA29MMA_64x64x8_F32TF32TF32_SS_TNILNSN_7ScaleInE1ELSP_1EEEEEENS4_6LayoutINS5_IJSB_SB_SB_EEENS5_IJNSA_ILi0EEESU_SU_EEEEENS5_IJNS4_10UnderscoreESX_SX_EEEEENS4_23SM90_TMA_LOAD_MULTICASTENS4_14ComposedLayoutINS4_7SwizzleILi3ELi4ELi3EEENS4_18smem_ptr_flag_bitsILi32EEENSS_INS5_IJNSA_ILi8EEESH_EEENS5_IJSH_SB_EEEEEEEvNS4_8identityENS4_13SM90_TMA_LOADES1A_vS1B_EENS_8epilogue10collective6detail29Sm90TmaWarpSpecializedAdapterINS1F_15DefaultEpilogueIfSJ_SJ_NS1E_6thread17LinearCombinationIfLi1EffLNS1J_9ScaleType4KindE0ELNS_15FloatRoundStyleE2EfEENS1_15EpilogueDefaultEEEEEvvEEEEvNT_6ParamsE --------------------------
	.section	.nv.info._ZN7cutlass13device_kernelINS_4gemm6kernel13GemmUniversalIN4cute5tupleIJiiiiEEENS1_10collective13CollectiveMmaINS1_34MainloopSm90TmaGmmaWarpSpecializedILi14ENS5_IJNS4_1CILi1EEENSA_ILi2EEESB_EEENS1_32KernelTmaWarpSpecializedPingpongEEENS5_IJNSA_ILi64EEESG_NSA_ILi32EEEEEEfNS5_IJlSB_lEEEfSJ_NS4_8TiledMMAINS4_8MMA_AtomIJNS4_4SM904GMMA29MMA_64x64x8_F32TF32TF32_SS_TNILNSN_7ScaleInE1ELSP_1EEEEEENS4_6LayoutINS5_IJSB_SB_SB_EEENS5_IJNSA_ILi0EEESU_SU_EEEEENS5_IJNS4_10UnderscoreESX_SX_EEEEENS4_23SM90_TMA_LOAD_MULTICASTENS4_14ComposedLayoutINS4_7SwizzleILi3ELi4ELi3EEENS4_18smem_ptr_flag_bitsILi32EEENSS_INS5_IJNSA_ILi8EEESH_EEENS5_IJSH_SB_EEEEEEEvNS4_8identityENS4_13SM90_TMA_LOADES1A_vS1B_EENS_8epilogue10collective6detail29Sm90TmaWarpSpecializedAdapterINS1F_15DefaultEpilogueIfSJ_SJ_NS1E_6thread17LinearCombinationIfLi1EffLNS1J_9ScaleType4KindE0ELNS_15FloatRoundStyleE2EfEENS1_15EpilogueDefaultEEEEEvvEEEEvNT_6ParamsE,"",@"SHT_CUDA_INFO"
	.sectionflags	@""
	.align	4


	//----- nvinfo : EIATTR_CUDA_API_VERSION
	.align		4
        /*0000*/ 	.byte	0x04, 0x37
        /*0002*/ 	.short	(.L_21 - .L_20)
.L_20:
        /*0004*/ 	.word	0x00000082


	//----- nvinfo : EIATTR_KPARAM_INFO
	.align		4
.L_21:
        /*0008*/ 	.byte	0x04, 0x17
        /*000a*/ 	.short	(.L_23 - .L_22)
.L_22:
        /*000c*/ 	.word	0x00000000
        /*0010*/ 	.short	0x0000
        /*0012*/ 	.short	0x0070
        /*0014*/ 	.byte	0x00, 0xf0, 0x01, 0x10


	//----- nvinfo : EIATTR_SPARSE_MMA_MASK
	.align		4
.L_23:
        /*0018*/ 	.byte	0x03, 0x50
        /*001a*/ 	.short	0x0000


	//----- nvinfo : EIATTR_MAXREG_COUNT
	.align		4
        /*001c*/ 	.byte	0x03, 0x1b
        /*001e*/ 	.short	0x00a8


	//----- nvinfo : EIATTR_NUM_BARRIERS
	.align		4
        /*0020*/ 	.byte	0x02, 0x4c
        /*0022*/ 	.byte	0x01
	.zero		1


	//----- nvinfo : EIATTR_EXTERNS
	.align		4
        /*0024*/ 	.byte	0x04, 0x0f
        /*0026*/ 	.short	(.L_25 - .L_24)


	//   ....[0]....
	.align		4
.L_24:
        /*0028*/ 	.word	index@(__assertfail)


	//----- nvinfo : EIATTR_ANNOTATIONS
	.align		4
.L_25:
        /*002c*/ 	.byte	0x04, 0x55
        /*002e*/ 	.short	(.L_27 - .L_26)


	//   ....[0]....
.L_26:
        /*0030*/ 	.word	0x00000001
        /*0034*/ 	.byte	0xb0, 0x0e, 0x00, 0x00, 0x01, 0x00, 0x00, 0x00, 0x80, 0x40, 0x00, 0x00, 0x01, 0x00, 0x00, 0x00
        /*0044*/ 	.byte	0x00, 0x4d, 0x00, 0x00


	//----- nvinfo : EIATTR_MERCURY_ISA_VERSION
	.align		4
.L_27:
        /*0048*/ 	.byte	0x03, 0x5f
        /*004a*/ 	.short	0x0101


	//----- nvinfo : EIATTR_INT_WARP_WIDE_INSTR_OFFSETS
	.align		4
        /*004c*/ 	.byte	0x04, 0x31
        /*004e*/ 	.short	(.L_29 - .L_28)


	//   ....[0]....
.L_28:
        /*0050*/ 	.word	0x00000600


	//   ....[1]....
        /*0054*/ 	.word	0x00000640


	//   ....[2]....
        /*0058*/ 	.word	0x00000780


	//   ....[3]....
        /*005c*/ 	.word	0x00000790


	//   ....[4]....
        /*0060*/ 	.word	0x000007b0


	//   ....[5]....
        /*0064*/ 	.word	0x000007d0


	//   ....[6]....
        /*0068*/ 	.word	0x00000880


	//   ....[7]....
        /*006c*/ 	.word	0x000008d0


	//----- nvinfo : EIATTR_COOP_GROUP_MASK_REGIDS
	.align		4
.L_29:
        /*0070*/ 	.byte	0x04, 0x29
        /*0072*/ 	.short	(.L_31 - .L_30)


	//   ....[0]....
.L_30:
        /*0074*/ 	.word	0xffffffff


	//   ....[1]....
        /*0078*/ 	.word	0xffffffff


	//   ....[2]....
        /*007c*/ 	.word	0xffffffff


	//   ....[3]....
        /*0080*/ 	.word	0xffffffff


	//   ....[4]....
        /*0084*/ 	.word	0xffffffff


	//   ....[5]....
        /*0088*/ 	.word	0xffffffff


	//   ....[6]....
        /*008c*/ 	.word	0xffffffff


	//----- nvinfo : EIATTR_COOP_GROUP_INSTR_OFFSETS
	.align		4
.L_31:
        /*0090*/ 	.byte	0x04, 0x28
        /*0092*/ 	.short	(.L_33 - .L_32)


	//   ....[0]....
.L_32:
        /*0094*/ 	.word	0x00000070


	//   ....[1]....
        /*0098*/ 	.word	0x00000080


	//   ....[2]....
        /*009c*/ 	.word	0x00000140


	//   ....[3]....
        /*00a0*/ 	.word	0x00000440


	//   ....[4]....
        /*00a4*/ 	.word	0x00000480


	//   ....[5]....
        /*00a8*/ 	.word	0x00000920


	//   ....[6]....
        /*00ac*/ 	.word	0x00000a50


	//----- nvinfo : EIATTR_REG_RECONFIG
	.align		4
.L_33:
        /*00b0*/ 	.byte	0x01, 0x54
	.zero		2


	//----- nvinfo : EIATTR_SYSCALL_OFFSETS
	.align		4
        /*00b4*/ 	.byte	0x04, 0x46
        /*00b6*/ 	.short	(.L_35 - .L_34)


	//   ....[0]....
.L_34:
        /*00b8*/ 	.word	0x00001970


	//----- nvinfo : EIATTR_MBARRIER_INSTR_OFFSETS
	.align		4
.L_35:
        /*00bc*/ 	.byte	0x04, 0x39
        /*00be*/ 	.short	(.L_37 - .L_36)


	//   ....[0]....
.L_36:
        /*00c0*/ 	.word	0x00000260
        /*00c4*/ 	.word	0x000000ff
        /*00c8*/ 	.word	0x00000000
        /*00cc*/ 	.short	0x0100
        /*00ce*/ 	.byte	0x08
	.zero		1


	//   ....[1]....
        /*00d0*/ 	.word	0x00000270
        /*00d4*/ 	.word	0x000000ff
        /*00d8*/ 	.word	0x00000070
        /*00dc*/ 	.short	0x0100
        /*00de*/ 	.byte	0x08
	.zero		1


	//   ....[2]....
        /*00e0*/ 	.word	0x00000280
        /*00e4*/ 	.word	0x000000ff
        /*00e8*/ 	.word	0x00000008
        /*00ec*/ 	.short	0x0100
        /*00ee*/ 	.byte	0x08
	.zero		1


	//   ....[3]....
        /*00f0*/ 	.word	0x00000290
        /*00f4*/ 	.word	0x000000ff
        /*00f8*/ 	.word	0x00000078
        /*00fc*/ 	.short	0x0100
        /*00fe*/ 	.byte	0x08
	.zero		1


	//   ....[4]....
        /*0100*/ 	.word	0x000002a0
        /*0104*/ 	.word	0x000000ff
        /*0108*/ 	.word	0x00000010
        /*010c*/ 	.short	0x0100
        /*010e*/ 	.byte	0x08
	.zero		1


	//   ....[5]....
        /*0110*/ 	.word	0x000002b0
        /*0114*/ 	.word	0x000000ff
        /*0118*/ 	.word	0x00000080
        /*011c*/ 	.short	0x0100
        /*011e*/ 	.byte	0x08
	.zero		1


	//   ....[6]....
        /*0120*/ 	.word	0x000002c0
        /*0124*/ 	.word	0x000000ff
        /*0128*/ 	.word	0x00000018
        /*012c*/ 	.short	0x0100
        /*012e*/ 	.byte	0x08
	.zero		1


	//   ....[7]....
        /*0130*/ 	.word	0x000002d0
        /*0134*/ 	.word	0x000000ff
        /*0138*/ 	.word	0x00000088
        /*013c*/ 	.short	0x0100
        /*013e*/ 	.byte	0x08
	.zero		1


	//   ....[8]....
        /*0140*/ 	.word	0x000002e0
        /*0144*/ 	.word	0x000000ff
        /*0148*/ 	.word	0x00000020
        /*014c*/ 	.short	0x0100
        /*014e*/ 	.byte	0x08
	.zero		1


	//   ....[9]....
        /*0150*/ 	.word	0x000002f0
        /*0154*/ 	.word	0x000000ff
        /*0158*/ 	.word	0x00000090
        /*015c*/ 	.short	0x0100
        /*015e*/ 	.byte	0x08
	.zero		1


	//   ....[10]....
        /*0160*/ 	.word	0x00000300
        /*0164*/ 	.word	0x000000ff
        /*0168*/ 	.word	0x00000028
        /*016c*/ 	.short	0x0100
        /*016e*/ 	.byte	0x08
	.zero		1


	//   ....[11]....
        /*0170*/ 	.word	0x00000310
        /*0174*/ 	.word	0x000000ff
        /*0178*/ 	.word	0x00000098
        /*017c*/ 	.short	0x0100
        /*017e*/ 	.byte	0x08
	.zero		1


	//   ....[12]....
        /*0180*/ 	.word	0x00000320
        /*0184*/ 	.word	0x000000ff
        /*0188*/ 	.word	0x00000030
        /*018c*/ 	.short	0x0100
        /*018e*/ 	.byte	0x08
	.zero		1


	//   ....[13]....
        /*0190*/ 	.word	0x00000330
        /*0194*/ 	.word	0x000000ff
        /*0198*/ 	.word	0x000000a0
        /*019c*/ 	.short	0x0100
        /*019e*/ 	.byte	0x08
	.zero		1


	//   ....[14]....
        /*01a0*/ 	.word	0x00000340
        /*01a4*/ 	.word	0x000000ff
        /*01a8*/ 	.word	0x00000038
        /*01ac*/ 	.short	0x0100
        /*01ae*/ 	.byte	0x08
	.zero		1


	//   ....[15]....
        /*01b0*/ 	.word	0x00000350
        /*01b4*/ 	.word	0x000000ff
        /*01b8*/ 	.word	0x000000a8
        /*01bc*/ 	.short	0x0100
        /*01be*/ 	.byte	0x08
	.zero		1


	//   ....[16]....
        /*01c0*/ 	.word	0x00000360
        /*01c4*/ 	.word	0x000000ff
        /*01c8*/ 	.word	0x00000040
        /*01cc*/ 	.short	0x0100
        /*01ce*/ 	.byte	0x08
	.zero		1


	//   ....[17]....
        /*01d0*/ 	.word	0x00000370
        /*01d4*/ 	.word	0x000000ff
        /*01d8*/ 	.word	0x000000b0
        /*01dc*/ 	.short	0x0100
        /*01de*/ 	.byte	0x08
	.zero		1


	//   ....[18]....
        /*01e0*/ 	.word	0x00000380
        /*01e4*/ 	.word	0x000000ff
        /*01e8*/ 	.word	0x00000048
        /*01ec*/ 	.short	0x0100
        /*01ee*/ 	.byte	0x08
	.zero		1


	//   ....[19]....
        /*01f0*/ 	.word	0x00000390
        /*01f4*/ 	.word	0x000000ff
        /*01f8*/ 	.word	0x000000b8
        /*01fc*/ 	.short	0x0100
        /*01fe*/ 	.byte	0x08
	.zero		1


	//   ....[20]....
        /*0200*/ 	.word	0x000003a0
        /*0204*/ 	.word	0x000000ff
        /*0208*/ 	.word	0x00000050
        /*020c*/ 	.short	0x0100
        /*020e*/ 	.byte	0x08
	.zero		1


	//   ....[21]....
        /*0210*/ 	.word	0x000003b0
        /*0214*/ 	.word	0x000000ff
        /*0218*/ 	.word	0x000000c0
        /*021c*/ 	.short	0x0100
        /*021e*/ 	.byte	0x08
	.zero		1


	//   ....[22]....
        /*0220*/ 	.word	0x000003c0
        /*0224*/ 	.word	0x000000ff
        /*0228*/ 	.word	0x00000058
        /*022c*/ 	.short	0x0100
        /*022e*/ 	.byte	0x08
	.zero		1


	//   ....[23]....
        /*0230*/ 	.word	0x000003d0
        /*0234*/ 	.word	0x000000ff
        /*0238*/ 	.word	0x000000c8
        /*023c*/ 	.short	0x0100
        /*023e*/ 	.byte	0x08
	.zero		1


	//   ....[24]....
        /*0240*/ 	.word	0x000003e0
        /*0244*/ 	.word	0x000000ff
        /*0248*/ 	.word	0x00000060
        /*024c*/ 	.short	0x0100
        /*024e*/ 	.byte	0x08
	.zero		1


	//   ....[25]....
        /*0250*/ 	.word	0x000003f0
        /*0254*/ 	.word	0x000000ff
        /*0258*/ 	.word	0x000000d0
        /*025c*/ 	.short	0x0100
        /*025e*/ 	.byte	0x08
	.zero		1


	//   ....[26]....
        /*0260*/ 	.word	0x00000400
        /*0264*/ 	.word	0x000000ff
        /*0268*/ 	.word	0x00000068
        /*026c*/ 	.short	0x0100
        /*026e*/ 	.byte	0x08
	.zero		1


	//   ....[27]....
        /*0270*/ 	.word	0x00000410
        /*0274*/ 	.word	0x000000ff
        /*0278*/ 	.word	0x000000d8
        /*027c*/ 	.short	0x0100
        /*027e*/ 	.byte	0x08
	.zero		1


	//   ....[28]....
        /*0280*/ 	.word	0x00000900
        /*0284*/ 	.word	0x000000ff
        /*0288*/ 	.word	0x00000110
        /*028c*/ 	.short	0x0100
        /*028e*/ 	.byte	0x08
	.zero		1


	//   ....[29]....
        /*0290*/ 	.word	0x000009a0
        /*0294*/ 	.word	0x000000ff
        /*0298*/ 	.word	0x00000118
        /*029c*/ 	.short	0x0100
        /*029e*/ 	.byte	0x08
	.zero		1


	//   ....[30]....
        /*02a0*/ 	.word	0x000009d0
        /*02a4*/ 	.word	0x000000ff
        /*02a8*/ 	.word	0x000000f0
        /*02ac*/ 	.short	0x0100
        /*02ae*/ 	.byte	0x09
	.zero		1


	//   ....[31]....
        /*02b0*/ 	.word	0x000009e0
        /*02b4*/ 	.word	0x000000ff
        /*02b8*/ 	.word	0x000000f8
        /*02bc*/ 	.short	0x0100
        /*02be*/ 	.byte	0x09
	.zero		1


	//   ....[32]....
        /*02c0*/ 	.word	0x000009f0
        /*02c4*/ 	.word	0x000000ff
        /*02c8*/ 	.word	0x00000100
        /*02cc*/ 	.short	0x0100
        /*02ce*/ 	.byte	0x09
	.zero		1


	//   ....[33]....
        /*02d0*/ 	.word	0x00000a00
        /*02d4*/ 	.word	0x000000ff
        /*02d8*/ 	.word	0x00000108
        /*02dc*/ 	.short	0x0100
        /*02de*/ 	.byte	0x09
	.zero		1


	//   ....[34]....
        /*02e0*/ 	.word	0x00001850
        /*02e4*/ 	.word	0x0000003e
        /*02e8*/ 	.word	0x00000000
        /*02ec*/ 	.short	0x010a
        /*02ee*/ 	.byte	0x2a
	.zero		1


	//   ....[35]....
        /*02f0*/ 	.word	0x000019f0
        /*02f4*/ 	.word	0x00000003
        /*02f8*/ 	.word	0x00000000
        /*02fc*/ 	.short	0x010a
        /*02fe*/ 	.byte	0x3f
	.zero		1


	//   ....[36]....
        /*0300*/ 	.word	0x00001a30
        /*0304*/ 	.word	0x00000003
        /*0308*/ 	.word	0x00000000
        /*030c*/ 	.short	0x010a
        /*030e*/ 	.byte	0x3f
	.zero		1


	//   ....[37]....
        /*0310*/ 	.word	0x00001d30
        /*0314*/ 	.word	0x000000ff
        /*0318*/ 	.word	0x00000000
        /*031c*/ 	.short	0x010a
        /*031e*/ 	.byte	0x04
	.zero		1


	//   ....[38]....
        /*0320*/ 	.word	0x00001d70
        /*0324*/ 	.word	0x000000ff
        /*0328*/ 	.word	0x00000000
        /*032c*/ 	.short	0x010a
        /*032e*/ 	.byte	0x04
	.zero		1


	//   ....[39]....
        /*0330*/ 	.word	0x00001fd0
        /*0334*/ 	.word	0x00000005
        /*0338*/ 	.word	0x00000000
        /*033c*/ 	.short	0x0101
        /*033e*/ 	.byte	0x3f
	.zero		1


	//   ....[40]....
        /*0340*/ 	.word	0x000020d0
        /*0344*/ 	.word	0x0000003f
        /*0348*/ 	.word	0x00000000
        /*034c*/ 	.short	0x0101
        /*034e*/ 	.byte	0x2f
	.zero		1


	//   ....[41]....
        /*0350*/ 	.word	0x000021f0
        /*0354*/ 	.word	0x00000000
        /*0358*/ 	.word	0x00000000
        /*035c*/ 	.short	0x0101
        /*035e*/ 	.byte	0x3f
	.zero		1


	//   ....[42]....
        /*0360*/ 	.word	0x000022b0
        /*0364*/ 	.word	0x0000003e
        /*0368*/ 	.word	0x00000010
        /*036c*/ 	.short	0x010a
        /*036e*/ 	.byte	0x2a
	.zero		1


	//   ....[43]....
        /*0370*/ 	.word	0x000040a0
        /*0374*/ 	.word	0x00000041
        /*0378*/ 	.word	0x00000000
        /*037c*/ 	.short	0x0101
        /*037e*/ 	.byte	0x2f
	.zero		1


	//   ....[44]....
        /*0380*/ 	.word	0x00004a40
        /*0384*/ 	.word	0x0000000c
        /*0388*/ 	.word	0x00000070
        /*038c*/ 	.short	0x010a
        /*038e*/ 	.byte	0x3f
	.zero		1


	//   ....[45]....
        /*0390*/ 	.word	0x00004e90
        /*0394*/ 	.word	0x00000004
        /*0398*/ 	.word	0x00000118
        /*039c*/ 	.short	0x0101
        /*039e*/ 	.byte	0x3f
	.zero		1


	//   ....[46]....
        /*03a0*/ 	.word	0x000055a0
        /*03a4*/ 	.word	0x00000007
        /*03a8*/ 	.word	0x00000000
        /*03ac*/ 	.short	0x010a
        /*03ae*/ 	.byte	0x3f
	.zero		1


	//   ....[47]....
        /*03b0*/ 	.word	0x00005620
        /*03b4*/ 	.word	0x00000009
        /*03b8*/ 	.word	0x00000000
        /*03bc*/ 	.short	0x010a
        /*03be*/ 	.byte	0x3f
	.zero		1


	//   ....[48]....
        /*03c0*/ 	.word	0x000056b0
        /*03c4*/ 	.word	0x00000006
        /*03c8*/ 	.word	0x00000000
        /*03cc*/ 	.short	0x010a
        /*03ce*/ 	.byte	0x3f
	.zero		1


	//   ....[49]....
        /*03d0*/ 	.word	0x00005740
        /*03d4*/ 	.word	0x00000009
        /*03d8*/ 	.word	0x00000000
        /*03dc*/ 	.short	0x010a
        /*03de*/ 	.byte	0x3f
	.zero		1


	//   ....[50]....
        /*03e0*/ 	.word	0x000057d0
        /*03e4*/ 	.word	0x00000006
        /*03e8*/ 	.word	0x00000000
        /*03ec*/ 	.short	0x010a
        /*03ee*/ 	.byte	0x3f
	.zero		1


	//   ....[51]....
        /*03f0*/ 	.word	0x00005860
        /*03f4*/ 	.word	0x00000009
        /*03f8*/ 	.word	0x00000000
        /*03fc*/ 	.short	0x010a
        /*03fe*/ 	.byte	0x3f
	.zero		1


	//   ....[52]....
        /*0400*/ 	.word	0x000058f0
        /*0404*/ 	.word	0x00000006
        /*0408*/ 	.word	0x00000000
        /*040c*/ 	.short	0x010a
        /*040e*/ 	.byte	0x3f
	.zero		1


	//   ....[53]....
        /*0410*/ 	.word	0x00005980
        /*0414*/ 	.word	0x00000009
        /*0418*/ 	.word	0x00000000
        /*041c*/ 	.short	0x010a
        /*041e*/ 	.byte	0x3f
	.zero		1


	//   ....[54]....
        /*0420*/ 	.word	0x00005a10
        /*0424*/ 	.word	0x00000006
        /*0428*/ 	.word	0x00000000
        /*042c*/ 	.short	0x010a
        /*042e*/ 	.byte	0x3f
	.zero		1


	//   ....[55]....
        /*0430*/ 	.word	0x00005aa0
        /*0434*/ 	.word	0x00000009
        /*0438*/ 	.word	0x00000000
        /*043c*/ 	.short	0x010a
        /*043e*/ 	.byte	0x3f
	.zero		1


	//   ....[56]....
        /*0440*/ 	.word	0x00005b30
        /*0444*/ 	.word	0x00000006
        /*0448*/ 	.word	0x00000000
        /*044c*/ 	.short	0x010a
        /*044e*/ 	.byte	0x3f
	.zero		1


	//   ....[57]....
        /*0450*/ 	.word	0x00005bc0
        /*0454*/ 	.word	0x00000009
        /*0458*/ 	.word	0x00000000
        /*045c*/ 	.short	0x010a
        /*045e*/ 	.byte	0x3f
	.zero		1


	//   ....[58]....
        /*0460*/ 	.word	0x00005c50
        /*0464*/ 	.word	0x00000006
        /*0468*/ 	.word	0x00000000
        /*046c*/ 	.short	0x010a
        /*046e*/ 	.byte	0x3f
	.zero		1


	//   ....[59]....
        /*0470*/ 	.word	0x00005ce0
        /*0474*/ 	.word	0x00000003
        /*0478*/ 	.word	0x00000000
        /*047c*/ 	.short	0x010a
        /*047e*/ 	.byte	0x3f
	.zero		1


	//   ....[60]....
        /*0480*/ 	.word	0x00005d40
        /*0484*/ 	.word	0x00000040
        /*0488*/ 	.word	0x00000000
        /*048c*/ 	.short	0x010a
        /*048e*/ 	.byte	0x3f
	.zero		1


	//   ....[61]....
        /*0490*/ 	.word	0x00005d90
        /*0494*/ 	.word	0x00000003
        /*0498*/ 	.word	0x00000000
        /*049c*/ 	.short	0x010a
        /*049e*/ 	.byte	0x3f
	.zero		1


	//   ....[62]....
        /*04a0*/ 	.word	0x00005df0
        /*04a4*/ 	.word	0x00000005
        /*04a8*/ 	.word	0x00000000
        /*04ac*/ 	.short	0x010a
        /*04ae*/ 	.byte	0x3f
	.zero		1


	//   ....[63]....
        /*04b0*/ 	.word	0x00005e40
        /*04b4*/ 	.word	0x00000040
        /*04b8*/ 	.word	0x00000010
        /*04bc*/ 	.short	0x010a
        /*04be*/ 	.byte	0x3f
	.zero		1


	//   ....[64]....
        /*04c0*/ 	.word	0x00005f10
        /*04c4*/ 	.word	0x0000000c
        /*04c8*/ 	.word	0x00000070
        /*04cc*/ 	.short	0x010a
        /*04ce*/ 	.byte	0x3f
	.zero		1


	//   ....[65]....
        /*04d0*/ 	.word	0x00005fe0
        /*04d4*/ 	.word	0x00000007
        /*04d8*/ 	.word	0x00000000
        /*04dc*/ 	.short	0x010a
        /*04de*/ 	.byte	0x3f
	.zero		1


	//   ....[66]....
        /*04e0*/ 	.word	0x00006030
        /*04e4*/ 	.word	0x00000009
        /*04e8*/ 	.word	0x00000000
        /*04ec*/ 	.short	0x010a
        /*04ee*/ 	.byte	0x3f
	.zero		1


	//   ....[67]....
        /*04f0*/ 	.word	0x00006080
        /*04f4*/ 	.word	0x00000006
        /*04f8*/ 	.word	0x00000000
        /*04fc*/ 	.short	0x010a
        /*04fe*/ 	.byte	0x3f
	.zero		1


	//   ....[68]....
        /*0500*/ 	.word	0x000060d0
        /*0504*/ 	.word	0x00000009
        /*0508*/ 	.word	0x00000000
        /*050c*/ 	.short	0x010a
        /*050e*/ 	.byte	0x3f
	.zero		1


	//   ....[69]....
        /*0510*/ 	.word	0x00006120
        /*0514*/ 	.word	0x00000006
        /*0518*/ 	.word	0x00000000
        /*051c*/ 	.short	0x010a
        /*051e*/ 	.byte	0x3f
	.zero		1


	//   ....[70]....
        /*0520*/ 	.word	0x00006170
        /*0524*/ 	.word	0x00000009
        /*0528*/ 	.word	0x00000000
        /*052c*/ 	.short	0x010a
        /*052e*/ 	.byte	0x3f
	.zero		1


	//   ....[71]....
        /*0530*/ 	.word	0x000061c0
        /*0534*/ 	.word	0x00000006
        /*0538*/ 	.word	0x00000000
        /*053c*/ 	.short	0x010a
        /*053e*/ 	.byte	0x3f
	.zero		1


	//   ....[72]....
        /*0540*/ 	.word	0x00006210
        /*0544*/ 	.word	0x00000009
        /*0548*/ 	.word	0x00000000
        /*054c*/ 	.short	0x010a
        /*054e*/ 	.byte	0x3f
	.zero		1


	//   ....[73]....
        /*0550*/ 	.word	0x00006260
        /*0554*/ 	.word	0x00000006
        /*0558*/ 	.word	0x00000000
        /*055c*/ 	.short	0x010a
        /*055e*/ 	.byte	0x3f
	.zero		1


	//   ....[74]....
        /*0560*/ 	.word	0x000062b0
        /*0564*/ 	.word	0x00000009
        /*0568*/ 	.word	0x00000000
        /*056c*/ 	.short	0x010a
        /*056e*/ 	.byte	0x3f
	.zero		1


	//   ....[75]....
        /*0570*/ 	.word	0x00006300
        /*0574*/ 	.word	0x00000006
        /*0578*/ 	.word	0x00000000
        /*057c*/ 	.short	0x010a
        /*057e*/ 	.byte	0x3f
	.zero		1


	//   ....[76]....
        /*0580*/ 	.word	0x00006350
        /*0584*/ 	.word	0x00000009
        /*0588*/ 	.word	0x00000000
        /*058c*/ 	.short	0x010a
        /*058e*/ 	.byte	0x3f
	.zero		1


	//   ....[77]....
        /*0590*/ 	.word	0x000063a0
        /*0594*/ 	.word	0x00000006
        /*0598*/ 	.word	0x00000000
        /*059c*/ 	.short	0x010a
        /*059e*/ 	.byte	0x3f
	.zero		1


	//----- nvinfo : EIATTR_NUM_MBARRIERS
	.align		4
.L_37:
        /*05a0*/ 	.byte	0x03, 0x38
        /*05a2*/ 	.short	0x0022


	//----- nvinfo : EIATTR_EXIT_INSTR_OFFSETS
	.align		4
        /*05a4*/ 	.byte	0x04, 0x1c
        /*05a6*/ 	.short	(.L_39 - .L_38)


	//   ....[0]....
.L_38:
        /*05a8*/ 	.word	0x00001500


	//   ....[1]....
        /*05ac*/ 	.word	0x00001560


	//   ....[2]....
        /*05b0*/ 	.word	0x00004730


	//   ....[3]....
        /*05b4*/ 	.word	0x00004760


	//   ....[4]....
        /*05b8*/ 	.word	0x00005d30


	//----- nvinfo : EIATTR_MAX_THREADS
	.align		4
.L_39:
        /*05bc*/ 	.byte	0x04, 0x05
        /*05be*/ 	.short	(.L_41 - .L_40)
.L_40:
        /*05c0*/ 	.word	0x00000180
        /*05c4*/ 	.word	0x00000001
        /*05c8*/ 	.word	0x00000001


	//----- nvinfo : EIATTR_CRS_STACK_SIZE
	.align		4
.L_41:
        /*05cc*/ 	.byte	0x04, 0x1e
        /*05ce*/ 	.short	(.L_43 - .L_42)
.L_42:
        /*05d0*/ 	.word	0x00000000


	//----- nvinfo : EIATTR_CBANK_PARAM_SIZE
	.align		4
.L_43:
        /*05d4*/ 	.byte	0x03, 0x19
        /*05d6*/ 	.short	0x0470


	//----- nvinfo : EIATTR_PARAM_CBANK
	.align		4
        /*05d8*/ 	.byte	0x04, 0x0a
        /*05da*/ 	.short	(.L_45 - .L_44)
	.align		4
.L_44:
        /*05dc*/ 	.word	index@(.nv.constant0._ZN7cutlass13device_kernelINS_4gemm6kernel13GemmUniversalIN4cute5tupleIJiiiiEEENS1_10collective13CollectiveMmaINS1_34MainloopSm90TmaGmmaWarpSpecializedILi14ENS5_IJNS4_1CILi1EEENSA_ILi2EEESB_EEENS1_32KernelTmaWarpSpecializedPingpongEEENS5_IJNSA_ILi64EEESG_NSA_ILi32EEEEEEfNS5_IJlSB_lEEEfSJ_NS4_8TiledMMAINS4_8MMA_AtomIJNS4_4SM904GMMA29MMA_64x64x8_F32TF32TF32_SS_TNILNSN_7ScaleInE1ELSP_1EEEEEENS4_6LayoutINS5_IJSB_SB_SB_EEENS5_IJNSA_ILi0EEESU_SU_EEEEENS5_IJNS4_10UnderscoreESX_SX_EEEEENS4_23SM90_TMA_LOAD_MULTICASTENS4_14ComposedLayoutINS4_7SwizzleILi3ELi4ELi3EEENS4_18smem_ptr_flag_bitsILi32EEENSS_INS5_IJNSA_ILi8EEESH_EEENS5_IJSH_SB_EEEEEEEvNS4_8identityENS4_13SM90_TMA_LOADES1A_vS1B_EENS_8epilogue10collective6detail29Sm90TmaWarpSpecializedAdapterINS1F_15DefaultEpilogueIfSJ_SJ_NS1E_6thread17LinearCombinationIfLi1EffLNS1J_9ScaleType4KindE0ELNS_15FloatRoundStyleE2EfEENS1_15EpilogueDefaultEEEEEvvEEEEvNT_6ParamsE)
        /*05e0*/ 	.short	0x0210
        /*05e2*/ 	.short	0x0470


	//----- nvinfo : EIATTR_SW_WAR
	.align		4
.L_45:
        /*05e4*/ 	.byte	0x04, 0x36
        /*05e6*/ 	.short	(.L_47 - .L_46)
.L_46:
        /*05e8*/ 	.word	0x00000008
.L_47:


//--------------------- .nv.callgraph             --------------------------
	.section	.nv.callgraph,"",@"SHT_CUDA_CALLGRAPH"
	.align	4
	.sectionentsize	8
	.align		4
        /*0000*/ 	.word	0x00000000
	.align		4
        /*0004*/ 	.word	0xffffffff
	.align		4
        /*0008*/ 	.word	index@(_ZN7cutlass13device_kernelINS_4gemm6kernel13GemmUniversalIN4cute5tupleIJiiiiEEENS1_10collective13CollectiveMmaINS1_34MainloopSm90TmaGmmaWarpSpecializedILi14ENS5_IJNS4_1CILi1EEENSA_ILi2EEESB_EEENS1_32KernelTmaWarpSpecializedPingpongEEENS5_IJNSA_ILi64EEESG_NSA_ILi32EEEEEEfNS5_IJlSB_lEEEfSJ_NS4_8TiledMMAINS4_8MMA_AtomIJNS4_4SM904GMMA29MMA_64x64x8_F32TF32TF32_SS_TNILNSN_7ScaleInE1ELSP_1EEEEEENS4_6LayoutINS5_IJSB_SB_SB_EEENS5_IJNSA_ILi0EEESU_SU_EEEEENS5_IJNS4_10UnderscoreESX_SX_EEEEENS4_23SM90_TMA_LOAD_MULTICASTENS4_14ComposedLayoutINS4_7SwizzleILi3ELi4ELi3EEENS4_18smem_ptr_flag_bitsILi32EEENSS_INS5_IJNSA_ILi8EEESH_EEENS5_IJSH_SB_EEEEEEEvNS4_8identityENS4_13SM90_TMA_LOADES1A_vS1B_EENS_8epilogue10collective6detail29Sm90TmaWarpSpecializedAdapterINS1F_15DefaultEpilogueIfSJ_SJ_NS1E_6thread17LinearCombinationIfLi1EffLNS1J_9ScaleType4KindE0ELNS_15FloatRoundStyleE2EfEENS1_15EpilogueDefaultEEEEEvvEEEEvNT_6ParamsE)
	.align		4
        /*000c*/ 	.word	index@(__assertfail)
	.align		4
        /*0010*/ 	.word	0x00000000
	.align		4
        /*0014*/ 	.word	0xfffffffe
	.align		4
        /*0018*/ 	.word	0x00000000
	.align		4
        /*001c*/ 	.word	0xfffffffd
	.align		4
        /*0020*/ 	.word	0x00000000
	.align		4
        /*0024*/ 	.word	0xfffffffc


//--------------------- .nv.constant4             --------------------------
	.section	.nv.constant4,"a",@progbits
	.align	8
	.align		8
.nv.constant4:
        /*0000*/ 	.dword	__assertfail
	.align		8
        /*0008*/ 	.dword	__unnamed_1
	.align		8
        /*0010*/ 	.dword	_ZN40_INTERNAL_b522685d_4_k_cu_100c55b9_279524cuda3std3__45__cpo5beginE
	.align		8
        /*0018*/ 	.dword	_ZN40_INTERNAL_b522685d_4_k_cu_100c55b9_279524cuda3std3__45__cpo3endE
	.align		8
        /*0020*/ 	.dword	_ZN40_INTERNAL_b522685d_4_k_cu_100c55b9_279524cuda3std3__45__cpo6cbeginE
	.align		8
        /*0028*/ 	.dword	_ZN40_INTERNAL_b522685d_4_k_cu_100c55b9_279524cuda3std3__45__cpo4cendE
	.align		8
        /*0030*/ 	.dword	_ZN40_INTERNAL_b522685d_4_k_cu_100c55b9_279524cuda3std3__442_GLOBAL__N__b522685d_4_k_cu_100c55b9_279526ignoreE
	.align		8
        /*0038*/ 	.dword	_ZN40_INTERNAL_b522685d_4_k_cu_100c55b9_279524cuda3std3__419piecewise_constructE
	.align		8
        /*0040*/ 	.dword	_ZN40_INTERNAL_b522685d_4_k_cu_100c55b9_279524cuda3std3__48in_placeE
	.align		8
        /*0048*/ 	.dword	_ZN40_INTERNAL_b522685d_4_k_cu_100c55b9_279524cuda3std6ranges3__45__cpo4swapE
	.align		8
        /*0050*/ 	.dword	_ZN40_INTERNAL_b522685d_4_k_cu_100c55b9_279524cuda3std6ranges3__45__cpo9iter_moveE
	.align		8
        /*0058*/ 	.dword	_ZN40_INTERNAL_b522685d_4_k_cu_100c55b9_279524cute7productE
	.align		8
        /*0060*/ 	.dword	_ZN40_INTERNAL_b522685d_4_k_cu_100c55b9_279524cute1_E
	.align		8
        /*0068*/ 	.dword	$str$22
	.align		8
        /*0070*/ 	.dword	$str$23


//--------------------- .text._ZN7cutlass13device_kernelINS_4gemm6kernel13GemmUniversalIN4cute5tupleIJiiiiEEENS1_10collective13CollectiveMmaINS1_34MainloopSm90TmaGmmaWarpSpecializedILi14ENS5_IJNS4_1CILi1EEENSA_ILi2EEESB_EEENS1_32KernelTmaWarpSpecializedPingpongEEENS5_IJNSA_ILi64EEESG_NSA_ILi32EEEEEEfNS5_IJlSB_lEEEfSJ_NS4_8TiledMMAINS4_8MMA_AtomIJNS4_4SM904GMMA29MMA_64x64x8_F32TF32TF32_SS_TNILNSN_7ScaleInE1ELSP_1EEEEEENS4_6LayoutINS5_IJSB_SB_SB_EEENS5_IJNSA_ILi0EEESU_SU_EEEEENS5_IJNS4_10UnderscoreESX_SX_EEEEENS4_23SM90_TMA_LOAD_MULTICASTENS4_14ComposedLayoutINS4_7SwizzleILi3ELi4ELi3EEENS4_18smem_ptr_flag_bitsILi32EEENSS_INS5_IJNSA_ILi8EEESH_EEENS5_IJSH_SB_EEEEEEEvNS4_8identityENS4_13SM90_TMA_LOADES1A_vS1B_EENS_8epilogue10collective6detail29Sm90TmaWarpSpecializedAdapterINS1F_15DefaultEpilogueIfSJ_SJ_NS1E_6thread17LinearCombinationIfLi1EffLNS1J_9ScaleType4KindE0ELNS_15FloatRoundStyleE2EfEENS1_15EpilogueDefaultEEEEEvvEEEEvNT_6ParamsE --------------------------
	.section	.text._ZN7cutlass13device_kernelINS_4gemm6kernel13GemmUniversalIN4cute5tupleIJiiiiEEENS1_10collective13CollectiveMmaINS1_34MainloopSm90TmaGmmaWarpSpecializedILi14ENS5_IJNS4_1CILi1EEENSA_ILi2EEESB_EEENS1_32KernelTmaWarpSpecializedPingpongEEENS5_IJNSA_ILi64EEESG_NSA_ILi32EEEEEEfNS5_IJlSB_lEEEfSJ_NS4_8TiledMMAINS4_8MMA_AtomIJNS4_4SM904GMMA29MMA_64x64x8_F32TF32TF32_SS_TNILNSN_7ScaleInE1ELSP_1EEEEEENS4_6LayoutINS5_IJSB_SB_SB_EEENS5_IJNSA_ILi0EEESU_SU_EEEEENS5_IJNS4_10UnderscoreESX_SX_EEEEENS4_23SM90_TMA_LOAD_MULTICASTENS4_14ComposedLayoutINS4_7SwizzleILi3ELi4ELi3EEENS4_18smem_ptr_flag_bitsILi32EEENSS_INS5_IJNSA_ILi8EEESH_EEENS5_IJSH_SB_EEEEEEEvNS4_8identityENS4_13SM90_TMA_LOADES1A_vS1B_EENS_8epilogue10collective6detail29Sm90TmaWarpSpecializedAdapterINS1F_15DefaultEpilogueIfSJ_SJ_NS1E_6thread17LinearCombinationIfLi1EffLNS1J_9ScaleType4KindE0ELNS_15FloatRoundStyleE2EfEENS1_15EpilogueDefaultEEEEEvvEEEEvNT_6ParamsE,"ax",@progbits
	.align	128
.text._ZN7cutlass13device_kernelINS_4gemm6kernel13GemmUniversalIN4cute5tupleIJiiiiEEENS1_10collective13CollectiveMmaINS1_34MainloopSm90TmaGmmaWarpSpecializedILi14ENS5_IJNS4_1CILi1EEENSA_ILi2EEESB_EEENS1_32KernelTmaWarpSpecializedPingpongEEENS5_IJNSA_ILi64EEESG_NSA_ILi32EEEEEEfNS5_IJlSB_lEEEfSJ_NS4_8TiledMMAINS4_8MMA_AtomIJNS4_4SM904GMMA29MMA_64x64x8_F32TF32TF32_SS_TNILNSN_7ScaleInE1ELSP_1EEEEEENS4_6LayoutINS5_IJSB_SB_SB_EEENS5_IJNSA_ILi0EEESU_SU_EEEEENS5_IJNS4_10UnderscoreESX_SX_EEEEENS4_23SM90_TMA_LOAD_MULTICASTENS4_14ComposedLayoutINS4_7SwizzleILi3ELi4ELi3EEENS4_18smem_ptr_flag_bitsILi32EEENSS_INS5_IJNSA_ILi8EEESH_EEENS5_IJSH_SB_EEEEEEEvNS4_8identityENS4_13SM90_TMA_LOADES1A_vS1B_EENS_8epilogue10collective6detail29Sm90TmaWarpSpecializedAdapterINS1F_15DefaultEpilogueIfSJ_SJ_NS1E_6thread17LinearCombinationIfLi1EffLNS1J_9ScaleType4KindE0ELNS_15FloatRoundStyleE2EfEENS1_15EpilogueDefaultEEEEEvvEEEEvNT_6ParamsE:
        .type           _ZN7cutlass13device_kernelINS_4gemm6kernel13GemmUniversalIN4cute5tupleIJiiiiEEENS1_10collective13CollectiveMmaINS1_34MainloopSm90TmaGmmaWarpSpecializedILi14ENS5_IJNS4_1CILi1EEENSA_ILi2EEESB_EEENS1_32KernelTmaWarpSpecializedPingpongEEENS5_IJNSA_ILi64EEESG_NSA_ILi32EEEEEEfNS5_IJlSB_lEEEfSJ_NS4_8TiledMMAINS4_8MMA_AtomIJNS4_4SM904GMMA29MMA_64x64x8_F32TF32TF32_SS_TNILNSN_7ScaleInE1ELSP_1EEEEEENS4_6LayoutINS5_IJSB_SB_SB_EEENS5_IJNSA_ILi0EEESU_SU_EEEEENS5_IJNS4_10UnderscoreESX_SX_EEEEENS4_23SM90_TMA_LOAD_MULTICASTENS4_14ComposedLayoutINS4_7SwizzleILi3ELi4ELi3EEENS4_18smem_ptr_flag_bitsILi32EEENSS_INS5_IJNSA_ILi8EEESH_EEENS5_IJSH_SB_EEEEEEEvNS4_8identityENS4_13SM90_TMA_LOADES1A_vS1B_EENS_8epilogue10collective6detail29Sm90TmaWarpSpecializedAdapterINS1F_15DefaultEpilogueIfSJ_SJ_NS1E_6thread17LinearCombinationIfLi1EffLNS1J_9ScaleType4KindE0ELNS_15FloatRoundStyleE2EfEENS1_15EpilogueDefaultEEEEEvvEEEEvNT_6ParamsE,@function
        .size           _ZN7cutlass13device_kernelINS_4gemm6kernel13GemmUniversalIN4cute5tupleIJiiiiEEENS1_10collective13CollectiveMmaINS1_34MainloopSm90TmaGmmaWarpSpecializedILi14ENS5_IJNS4_1CILi1EEENSA_ILi2EEESB_EEENS1_32KernelTmaWarpSpecializedPingpongEEENS5_IJNSA_ILi64EEESG_NSA_ILi32EEEEEEfNS5_IJlSB_lEEEfSJ_NS4_8TiledMMAINS4_8MMA_AtomIJNS4_4SM904GMMA29MMA_64x64x8_F32TF32TF32_SS_TNILNSN_7ScaleInE1ELSP_1EEEEEENS4_6LayoutINS5_IJSB_SB_SB_EEENS5_IJNSA_ILi0EEESU_SU_EEEEENS5_IJNS4_10UnderscoreESX_SX_EEEEENS4_23SM90_TMA_LOAD_MULTICASTENS4_14ComposedLayoutINS4_7SwizzleILi3ELi4ELi3EEENS4_18smem_ptr_flag_bitsILi32EEENSS_INS5_IJNSA_ILi8EEESH_EEENS5_IJSH_SB_EEEEEEEvNS4_8identityENS4_13SM90_TMA_LOADES1A_vS1B_EENS_8epilogue10collective6detail29Sm90TmaWarpSpecializedAdapterINS1F_15DefaultEpilogueIfSJ_SJ_NS1E_6thread17LinearCombinationIfLi1EffLNS1J_9ScaleType4KindE0ELNS_15FloatRoundStyleE2EfEENS1_15EpilogueDefaultEEEEEvvEEEEvNT_6ParamsE,(.L_x_160 - _ZN7cutlass13device_kernelINS_4gemm6kernel13GemmUniversalIN4cute5tupleIJiiiiEEENS1_10collective13CollectiveMmaINS1_34MainloopSm90TmaGmmaWarpSpecializedILi14ENS5_IJNS4_1CILi1EEENSA_ILi2EEESB_EEENS1_32KernelTmaWarpSpecializedPingpongEEENS5_IJNSA_ILi64EEESG_NSA_ILi32EEEEEEfNS5_IJlSB_lEEEfSJ_NS4_8TiledMMAINS4_8MMA_AtomIJNS4_4SM904GMMA29MMA_64x64x8_F32TF32TF32_SS_TNILNSN_7ScaleInE1ELSP_1EEEEEENS4_6LayoutINS5_IJSB_SB_SB_EEENS5_IJNSA_ILi0EEESU_SU_EEEEENS5_IJNS4_10UnderscoreESX_SX_EEEEENS4_23SM90_TMA_LOAD_MULTICASTENS4_14ComposedLayoutINS4_7SwizzleILi3ELi4ELi3EEENS4_18smem_ptr_flag_bitsILi32EEENSS_INS5_IJNSA_ILi8EEESH_EEENS5_IJSH_SB_EEEEEEEvNS4_8identityENS4_13SM90_TMA_LOADES1A_vS1B_EENS_8epilogue10collective6detail29Sm90TmaWarpSpecializedAdapterINS1F_15DefaultEpilogueIfSJ_SJ_NS1E_6thread17LinearCombinationIfLi1EffLNS1J_9ScaleType4KindE0ELNS_15FloatRoundStyleE2EfEENS1_15EpilogueDefaultEEEEEvvEEEEvNT_6ParamsE)
        .other          _ZN7cutlass13device_kernelINS_4gemm6kernel13GemmUniversalIN4cute5tupleIJiiiiEEENS1_10collective13CollectiveMmaINS1_34MainloopSm90TmaGmmaWarpSpecializedILi14ENS5_IJNS4_1CILi1EEENSA_ILi2EEESB_EEENS1_32KernelTmaWarpSpecializedPingpongEEENS5_IJNSA_ILi64EEESG_NSA_ILi32EEEEEEfNS5_IJlSB_lEEEfSJ_NS4_8TiledMMAINS4_8MMA_AtomIJNS4_4SM904GMMA29MMA_64x64x8_F32TF32TF32_SS_TNILNSN_7ScaleInE1ELSP_1EEEEEENS4_6LayoutINS5_IJSB_SB_SB_EEENS5_IJNSA_ILi0EEESU_SU_EEEEENS5_IJNS4_10UnderscoreESX_SX_EEEEENS4_23SM90_TMA_LOAD_MULTICASTENS4_14ComposedLayoutINS4_7SwizzleILi3ELi4ELi3EEENS4_18smem_ptr_flag_bitsILi32EEENSS_INS5_IJNSA_ILi8EEESH_EEENS5_IJSH_SB_EEEEEEEvNS4_8identityENS4_13SM90_TMA_LOADES1A_vS1B_EENS_8epilogue10collective6detail29Sm90TmaWarpSpecializedAdapterINS1F_15DefaultEpilogueIfSJ_SJ_NS1E_6thread17LinearCombinationIfLi1EffLNS1J_9ScaleType4KindE0ELNS_15FloatRoundStyleE2EfEENS1_15EpilogueDefaultEEEEEvvEEEEvNT_6ParamsE,@"STO_CUDA_ENTRY STV_DEFAULT"
_ZN7cutlass13device_kernelINS_4gemm6kernel13GemmUniversalIN4cute5tupleIJiiiiEEENS1_10collective13CollectiveMmaINS1_34MainloopSm90TmaGmmaWarpSpecializedILi14ENS5_IJNS4_1CILi1EEENSA_ILi2EEESB_EEENS1_32KernelTmaWarpSpecializedPingpongEEENS5_IJNSA_ILi64EEESG_NSA_ILi32EEEEEEfNS5_IJlSB_lEEEfSJ_NS4_8TiledMMAINS4_8MMA_AtomIJNS4_4SM904GMMA29MMA_64x64x8_F32TF32TF32_SS_TNILNSN_7ScaleInE1ELSP_1EEEEEENS4_6LayoutINS5_IJSB_SB_SB_EEENS5_IJNSA_ILi0EEESU_SU_EEEEENS5_IJNS4_10UnderscoreESX_SX_EEEEENS4_23SM90_TMA_LOAD_MULTICASTENS4_14ComposedLayoutINS4_7SwizzleILi3ELi4ELi3EEENS4_18smem_ptr_flag_bitsILi32EEENSS_INS5_IJNSA_ILi8EEESH_EEENS5_IJSH_SB_EEEEEEEvNS4_8identityENS4_13SM90_TMA_LOADES1A_vS1B_EENS_8epilogue10collective6detail29Sm90TmaWarpSpecializedAdapterINS1F_15DefaultEpilogueIfSJ_SJ_NS1E_6thread17LinearCombinationIfLi1EffLNS1J_9ScaleType4KindE0ELNS_15FloatRoundStyleE2EfEENS1_15EpilogueDefaultEEEEEvvEEEEvNT_6ParamsE:
[----:B------:R-:W0:Y:S02]  /*0000*/  LDC R1, c[0x0][0x28] ;  /* 0x00000a00ff017b82 */ /* 0x000e240000000800 */
[----:B0-----:R-:W-:Y:S01]  /*0010*/  VIADD R1, R1, 0xfffffff8 ;  /* 0xfffffff801017836 */ /* 0x001fe20000000000 */
[----:B------:R-:W0:Y:S01]  /*0020*/  S2R R4, SR_TID.X ;  /* 0x0000000000047919 */ /* 0x000e220000002100 */
[----:B------:R-:W-:Y:S01]  /*0030*/  ELECT P0, URZ, PT ;  /* 0x00000000003f782f */ /* 0x000fe20003800000 */
[----:B------:R-:W-:Y:S01]  /*0040*/  BSSY B0, `(.L_x_0) ;  /* 0x000000f000007945 */ /* 0x000fe20003800000 */
[--C-:B0-----:R-:W-:Y:S02]  /*0050*/  SHF.R.U32.HI R2, RZ, 0x5, R4.reuse ;  /* 0x00000005ff027819 */ /* 0x101fe40000011604 */
[----:B------:R-:W-:-:S03]  /*0060*/  SHF.R.U32.HI R7, RZ, 0x7, R4 ;  /* 0x00000007ff077819 */ /* 0x000fc60000011604 */
[----:B------:R-:W0:Y:S04]  /*0070*/  SHFL.IDX PT, R5, R2, RZ, 0x1f ;  /* 0x00001fff02057589 */ /* 0x000e2800000e0000 */
[----:B------:R1:W2:Y:S01]  /*0080*/  SHFL.IDX PT, R10, R7, RZ, 0x1f ;  /* 0x00001fff070a7589 */ /* 0x0002a200000e0000 */
[----:B0-----:R-:W-:-:S13]  /*0090*/  ISETP.NE.OR P0, PT, R5, RZ, !P0 ;  /* 0x000000ff0500720c */ /* 0x001fda0004705670 */
[----:B-12---:R-:W-:Y:S05]  /*00a0*/  @P0 BRA `(.L_x_1) ;  /* 0x0000000000200947 */ /* 0x006fea0003800000 */
[----:B------:R-:W-:Y:S02]  /*00b0*/  ULDC.64 UR4, c[0x0][0x198] ;  /* 0x0000660000047ab9 */ /* 0x000fe40000000a00 */
[----:B------:R-:W-:Y:S02]  /*00c0*/  UIADD3 UR6, UP0, UR4, 0xf0, URZ ;  /* 0x000000f004067890 */ /* 0x000fe4000ff1e03f */
[----:B------:R-:W-:Y:S02]  /*00d0*/  UIADD3 UR4, UP1, UR4, 0x1f0, URZ ;  /* 0x000001f004047890 */ /* 0x000fe4000ff3e03f */
[----:B------:R-:W-:Y:S02]  /*00e0*/  UIADD3.X UR7, URZ, UR5, URZ, UP0, !UPT ;  /* 0x000000053f077290 */ /* 0x000fe400087fe43f */
[----:B------:R-:W-:-:S07]  /*00f0*/  UIADD3.X UR5, URZ, UR5, URZ, UP1, !UPT ;  /* 0x000000053f057290 */ /* 0x000fce0008ffe43f */
[----:B------:R0:W-:Y:S02]  /*0100*/  UTMACCTL.PF [UR6] ;  /* 0x00000000060079b9 */ /* 0x0001e40008040000 */
[----:B------:R0:W-:Y:S02]  /*0110*/  UTMACCTL.PF [UR4] ;  /* 0x00000000040079b9 */ /* 0x0001e40008040000 */
[----:B0-----:R-:W-:Y:S01]  /*0120*/  NOP ;  /* 0x0000000000007918 */ /* 0x001fe20000000000 */
.L_x_1:
[----:B------:R-:W-:Y:S05]  /*0130*/  BSYNC B0 ;  /* 0x0000000000007941 */ /* 0x000fea0003800000 */
.L_x_0:
[----:B------:R-:W0:Y:S02]  /*0140*/  SHFL.IDX PT, R8, R2, RZ, 0x1f ;  /* 0x00001fff02087589 */ /* 0x000e2400000e0000 */
[----:B0-----:R-:W-:-:S13]  /*0150*/  ISETP.NE.AND P0, PT, R8, RZ, PT ;  /* 0x000000ff0800720c */ /* 0x001fda0003f05270 */
[----:B------:R-:W-:Y:S05]  /*0160*/  @P0 BRA `(.L_x_2) ;  /* 0x0000000000b40947 */ /* 0x000fea0003800000 */
[----:B------:R-:W-:Y:S01]  /*0170*/  ELECT P0, URZ, PT ;  /* 0x00000000003f782f */ /* 0x000fe20003800000 */
[----:B------:R-:W-:-:S12]  /*0180*/  BSSY B0, `(.L_x_2) ;  /* 0x000002b000007945 */ /* 0x000fd80003800000 */
[----:B------:R-:W-:Y:S05]  /*0190*/  @!P0 BRA `(.L_x_3) ;  /* 0x0000000000a48947 */ /* 0x000fea0003800000 */
[----:B------:R-:W0:Y:S01]  /*01a0*/  S2UR UR8, SR_CgaCtaId ;  /* 0x00000000000879c3 */ /* 0x000e220000008800 */
[----:B------:R-:W-:Y:S01]  /*01b0*/  UMOV UR4, 0x400 ;  /* 0x0000040000047882 */ /* 0x000fe20000000000 */
[----:B------:R-:W-:Y:S01]  /*01c0*/  UMOV UR5, 0x1 ;  /* 0x0000000100057882 */ /* 0x000fe20000000000 */
[----:B------:R-:W-:Y:S02]  /*01d0*/  UMOV UR6, 0x2 ;  /* 0x0000000200067882 */ /* 0x000fe40000000000 */
[----:B------:R-:W-:-:S04]  /*01e0*/  UIADD3 UR6, -UR6, 0x100000, URZ ;  /* 0x0010000006067890 */ /* 0x000fc8000fffe13f */
[----:B------:R-:W-:Y:S02]  /*01f0*/  USHF.L.U32 UR7, UR6, 0xb, URZ ;  /* 0x0000000b06077899 */ /* 0x000fe4000800063f */
[----:B------:R-:W-:Y:S02]  /*0200*/  USHF.L.U32 UR6, UR6, 0x1, URZ ;  /* 0x0000000106067899 */ /* 0x000fe4000800063f */
[----:B0-----:R-:W-:Y:S02]  /*0210*/  ULEA UR8, UR8, UR4, 0x18 ;  /* 0x0000000408087291 */ /* 0x001fe4000f8ec03f */
[----:B------:R-:W-:-:S04]  /*0220*/  UIADD3 UR4, -UR5, 0x100000, URZ ;  /* 0x0010000005047890 */ /* 0x000fc8000fffe13f */
[----:B------:R-:W-:Y:S02]  /*0230*/  USHF.L.U32 UR5, UR4, 0xb, URZ ;  /* 0x0000000b04057899 */ /* 0x000fe4000800063f */
[----:B------:R-:W-:Y:S01]  /*0240*/  USHF.L.U32 UR4, UR4, 0x1, URZ ;  /* 0x0000000104047899 */ /* 0x000fe2000800063f */
[----:B------:R-:W0:Y:S11]  /*0250*/  FENCE.VIEW.ASYNC.S ;  /* 0x00000000000073c6 */ /* 0x000e360000000000 */
[----:B0-----:R0:W1:Y:S01]  /*0260*/  SYNCS.EXCH.64 URZ, [UR8], UR4 ;  /* 0x00000004083f75b2 */ /* 0x0010620008000100 */
[----:B------:R0:W2:Y:S01]  /*0270*/  SYNCS.EXCH.64 URZ, [UR8+0x70], UR6 ;  /* 0x00007006083f75b2 */ /* 0x0000a20008000100 */
[----:B------:R0:W3:Y:S01]  /*0280*/  SYNCS.EXCH.64 URZ, [UR8+0x8], UR4 ;  /* 0x00000804083f75b2 */ /* 0x0000e20008000100 */
[----:B------:R0:W4:Y:S01]  /*0290*/  SYNCS.EXCH.64 URZ, [UR8+0x78], UR6 ;  /* 0x00007806083f75b2 */ /* 0x0001220008000100 */
[----:B------:R0:W0:Y:S01]  /*02a0*/  SYNCS.EXCH.64 URZ, [UR8+0x10], UR4 ;  /* 0x00001004083f75b2 */ /* 0x0000220008000100 */
        /* <DEDUP_REMOVED lines=23> */
[----:B-1234-:R-:W-:Y:S01]  /*0420*/  NOP ;  /* 0x0000000000007918 */ /* 0x01efe20000000000 */
.L_x_3:
[----:B0-----:R-:W-:Y:S05]  /*0430*/  BSYNC B0 ;  /* 0x0000000000007941 */ /* 0x001fea0003800000 */
.L_x_2:
[----:B------:R-:W0:Y:S01]  /*0440*/  SHFL.IDX PT, R11, R2, RZ, 0x1f ;  /* 0x00001fff020b7589 */ /* 0x000e2200000e0000 */
[----:B------:R-:W1:Y:S01]  /*0450*/  S2UR UR12, SR_CTAID.X ;  /* 0x00000000000c79c3 */ /* 0x000e620000002500 */
[----:B------:R-:W-:Y:S02]  /*0460*/  SHF.R.S32.HI R3, RZ, 0x1f, R4 ;  /* 0x0000001fff037819 */ /* 0x000fe40000011404 */
[----:B------:R-:W-:Y:S01]  /*0470*/  ELECT P0, URZ, PT ;  /* 0x00000000003f782f */ /* 0x000fe20003800000 */
[----:B------:R-:W2:Y:S01]  /*0480*/  SHFL.IDX PT, R9, R2, RZ, 0x1f ;  /* 0x00001fff02097589 */ /* 0x000ea200000e0000 */
[----:B------:R-:W-:Y:S02]  /*0490*/  ELECT P1, URZ, PT ;  /* 0x00000000003f782f */ /* 0x000fe40003820000 */
[----:B------:R-:W-:Y:S01]  /*04a0*/  LEA.HI R3, R3, R4, RZ, 0x7 ;  /* 0x0000000403037211 */ /* 0x000fe200078f38ff */
[----:B------:R-:W-:Y:S01]  /*04b0*/  ULDC UR4, c[0x0][0x150] ;  /* 0x0000540000047ab9 */ /* 0x000fe20000000800 */
[----:B------:R-:W3:Y:S01]  /*04c0*/  S2R R6, SR_CTAID.Y ;  /* 0x0000000000067919 */ /* 0x000ee20000002600 */
[----:B------:R-:W4:Y:S01]  /*04d0*/  LDC R21, c[0x0][0x148] ;  /* 0x00005200ff157b82 */ /* 0x000f220000000800 */
[----:B------:R-:W-:Y:S01]  /*04e0*/  LOP3.LUT R3, R3, 0xffffff80, RZ, 0xc0, !PT ;  /* 0xffffff8003037812 */ /* 0x000fe200078ec0ff */
[----:B------:R-:W-:Y:S01]  /*04f0*/  UMOV UR11, 0x80 ;  /* 0x00000080000b7882 */ /* 0x000fe20000000000 */
[----:B------:R-:W-:Y:S01]  /*0500*/  NOP ;  /* 0x0000000000007918 */ /* 0x000fe20000000000 */
[----:B------:R-:W-:Y:S01]  /*0510*/  NOP ;  /* 0x0000000000007918 */ /* 0x000fe20000000000 */
[C---:B------:R-:W-:Y:S01]  /*0520*/  VIADD R35, R10.reuse, 0xffffffff ;  /* 0xffffffff0a237836 */ /* 0x040fe20000000000 */
[----:B------:R-:W-:Y:S01]  /*0530*/  ISETP.NE.AND P2, PT, R10, RZ, PT ;  /* 0x000000ff0a00720c */ /* 0x000fe20003f45270 */
[----:B------:R-:W-:Y:S01]  /*0540*/  IMAD.IADD R3, R4, 0x1, -R3 ;  /* 0x0000000104037824 */ /* 0x000fe200078e0a03 */
[----:B------:R-:W5:Y:S02]  /*0550*/  LDC R15, c[0x0][0x140] ;  /* 0x00005000ff0f7b82 */ /* 0x000f640000000800 */
[----:B------:R-:W-:-:S02]  /*0560*/  ISETP.GE.U32.AND P5, PT, R35, 0x2, PT ;  /* 0x000000022300780c */ /* 0x000fc40003fa6070 */
[----:B------:R-:W-:Y:S02]  /*0570*/  SHF.R.S32.HI R0, RZ, 0x1f, R3 ;  /* 0x0000001fff007819 */ /* 0x000fe40000011403 */
[----:B0-----:R-:W-:Y:S02]  /*0580*/  ISETP.NE.OR P0, PT, R11, RZ, !P0 ;  /* 0x000000ff0b00720c */ /* 0x001fe40004705670 */
[----:B------:R-:W0:Y:S01]  /*0590*/  LDC R14, c[0x0][0x144] ;  /* 0x00005100ff0e7b82 */ /* 0x000e220000000800 */
[----:B------:R-:W-:Y:S02]  /*05a0*/  SHF.R.S32.HI R11, RZ, 0x1f, R8 ;  /* 0x0000001fff0b7819 */ /* 0x000fe40000011408 */
[----:B--2---:R-:W-:Y:S02]  /*05b0*/  ISETP.NE.OR P1, PT, R9, RZ, !P1 ;  /* 0x000000ff0900720c */ /* 0x004fe40004f25670 */
[----:B------:R-:W-:Y:S02]  /*05c0*/  LEA.HI R11, R11, R8, RZ, 0x2 ;  /* 0x000000080b0b7211 */ /* 0x000fe400078f10ff */
[----:B-1----:R-:W-:-:S02]  /*05d0*/  I2FP.F32.U32 R13, UR12 ;  /* 0x0000000c000d7c45 */ /* 0x002fc40008201000 */
[----:B------:R-:W-:Y:S02]  /*05e0*/  LOP3.LUT R11, R11, 0x3ffffffc, RZ, 0xc0, !PT ;  /* 0x3ffffffc0b0b7812 */ /* 0x000fe400078ec0ff */
[----:B------:R-:W-:Y:S01]  /*05f0*/  LEA.HI R2, R0, R3, RZ, 0x3 ;  /* 0x0000000300027211 */ /* 0x000fe200078f18ff */
[----:B------:R-:W-:Y:S01]  /*0600*/  VOTEU.ALL UP0, P0 ;  /* 0x00000000003f7886 */ /* 0x000fe20000000000 */
[----:B------:R-:W-:Y:S01]  /*0610*/  FMUL R13, R13, UR4 ;  /* 0x000000040d0d7c20 */ /* 0x000fe20008400000 */
[----:B------:R-:W-:Y:S01]  /*0620*/  IMAD.IADD R11, R8, 0x1, -R11 ;  /* 0x00000001080b7824 */ /* 0x000fe200078e0a0b */
[----:B---3--:R-:W-:Y:S01]  /*0630*/  I2FP.F32.U32 R8, R6 ;  /* 0x0000000600087245 */ /* 0x008fe20000201000 */
[----:B------:R-:W-:Y:S01]  /*0640*/  VOTEU.ALL UP1, P1 ;  /* 0x00000000003f7886 */ /* 0x000fe20000820000 */
[----:B------:R-:W1:Y:S01]  /*0650*/  @!UP0 S2UR UR7, SR_CgaCtaId ;  /* 0x00000000000789c3 */ /* 0x000e620000008800 */
[----:B------:R-:W-:Y:S01]  /*0660*/  ULDC UR4, c[0x0][0x154] ;  /* 0x0000550000047ab9 */ /* 0x000fe20000000800 */
[--C-:B------:R-:W-:Y:S01]  /*0670*/  SHF.R.S32.HI R9, RZ, 0x3, R2.reuse ;  /* 0x00000003ff097819 */ /* 0x100fe20000011402 */
[----:B------:R-:W-:Y:S01]  /*0680*/  FMUL R8, R8, UR4 ;  /* 0x0000000408087c20 */ /* 0x000fe20008400000 */
[----:B------:R-:W-:Y:S01]  /*0690*/  SHF.R.S32.HI R12, RZ, 0x1f, R2 ;  /* 0x0000001fff0c7819 */ /* 0x000fe20000011402 */
[----:B------:R-:W2:Y:S01]  /*06a0*/  F2I.U32.TRUNC.NTZ R13, R13 ;  /* 0x0000000d000d7305 */ /* 0x000ea2000020f000 */
[----:B------:R-:W-:Y:S01]  /*06b0*/  SHF.R.S32.HI R2, RZ, 0x1f, R5 ;  /* 0x0000001fff027819 */ /* 0x000fe20000011405 */
[----:B------:R-:W-:Y:S01]  /*06c0*/  UMOV UR4, 0x20 ;  /* 0x0000002000047882 */ /* 0x000fe20000000000 */
[----:B------:R-:W3:Y:S01]  /*06d0*/  @!UP1 S2UR UR10, SR_CgaCtaId ;  /* 0x00000000000a99c3 */ /* 0x000ee20000008800 */
[----:B------:R-:W-:Y:S01]  /*06e0*/  LEA.HI R12, R12, R9, RZ, 0x2 ;  /* 0x000000090c0c7211 */ /* 0x000fe200078f10ff */
[----:B------:R-:W-:Y:S01]  /*06f0*/  @!UP0 UMOV UR6, 0x400 ;  /* 0x0000040000068882 */ /* 0x000fe20000000000 */
[----:B------:R-:W-:Y:S01]  /*0700*/  LEA.HI R2, R2, R5, RZ, 0x2 ;  /* 0x0000000502027211 */ /* 0x000fe200078f10ff */
[----:B------:R-:W-:-:S04]  /*0710*/  @!UP0 UIADD3 UR4, -UR4, 0x100000, URZ ;  /* 0x0010000004048890 */ /* 0x000fc8000fffe13f */
[----:B------:R-:W-:Y:S02]  /*0720*/  @!UP0 USHF.L.U32 UR5, UR4, 0xb, URZ ;  /* 0x0000000b04058899 */ /* 0x000fe4000800063f */
[----:B------:R-:W-:Y:S01]  /*0730*/  @!UP0 USHF.L.U32 UR4, UR4, 0x1, URZ ;  /* 0x0000000104048899 */ /* 0x000fe2000800063f */
[----:B------:R-:W4:Y:S01]  /*0740*/  F2I.U32.TRUNC.NTZ R8, R8 ;  /* 0x0000000800087305 */ /* 0x000f22000020f000 */
[----:B------:R-:W-:Y:S01]  /*0750*/  LOP3.LUT R12, R12, 0xfffffffc, RZ, 0xc0, !PT ;  /* 0xfffffffc0c0c7812 */ /* 0x000fe200078ec0ff */
[----:B------:R-:W-:Y:S01]  /*0760*/  @!UP1 UMOV UR9, 0x400 ;  /* 0x0000040000099882 */ /* 0x000fe20000000000 */
[----:B------:R-:W-:Y:S01]  /*0770*/  LOP3.LUT R2, R2, 0xfffffffc, RZ, 0xc0, !PT ;  /* 0xfffffffc02027812 */ /* 0x000fe200078ec0ff */
[----:B------:R-:W-:Y:S01]  /*0780*/  VOTEU.ALL UP2, P1 ;  /* 0x00000000003f7886 */ /* 0x000fe20000840000 */
[----:B------:R-:W-:Y:S01]  /*0790*/  VOTEU.ALL UP3, P1 ;  /* 0x00000000003f7886 */ /* 0x000fe20000860000 */
[----:B------:R-:W-:Y:S01]  /*07a0*/  IMAD.IADD R12, R9, 0x1, -R12 ;  /* 0x00000001090c7824 */ /* 0x000fe200078e0a0c */
[----:B------:R-:W-:Y:S01]  /*07b0*/  VOTEU.ALL UP4, P1 ;  /* 0x00000000003f7886 */ /* 0x000fe20000880000 */
[----:B------:R-:W-:Y:S01]  /*07c0*/  IMAD.IADD R5, R5, 0x1, -R2 ;  /* 0x0000000105057824 */ /* 0x000fe200078e0a02 */
[----:B------:R-:W-:Y:S01]  /*07d0*/  VOTEU.ALL UP5, P1 ;  /* 0x00000000003f7886 */ /* 0x000fe200008a0000 */
[----:B------:R-:W-:Y:S01]  /*07e0*/  IMAD R11, R11, 0x4, R12 ;  /* 0x000000040b0b7824 */ /* 0x000fe200078e020c */
[----:B-1----:R-:W-:Y:S01]  /*07f0*/  @!UP0 ULEA UR8, UR7, UR6, 0x18 ;  /* 0x0000000607088291 */ /* 0x002fe2000f8ec03f */
[----:B--2---:R-:W-:Y:S01]  /*0800*/  IMAD.MOV R13, RZ, RZ, -R13 ;  /* 0x000000ffff0d7224 */ /* 0x004fe200078e0a0d */
[----:B------:R-:W-:-:S04]  /*0810*/  @!UP1 UIADD3 UR6, -UR11, 0x100000, URZ ;  /* 0x001000000b069890 */ /* 0x000fc8000fffe13f */
[----:B------:R-:W-:Y:S02]  /*0820*/  @!UP1 USHF.L.U32 UR7, UR6, 0xb, URZ ;  /* 0x0000000b06079899 */ /* 0x000fe4000800063f */
[----:B------:R-:W-:Y:S01]  /*0830*/  @!UP1 USHF.L.U32 UR6, UR6, 0x1, URZ ;  /* 0x0000000106069899 */ /* 0x000fe2000800063f */
[----:B------:R-:W-:Y:S01]  /*0840*/  IMAD.SHL.U32 R56, R11, 0x4, RZ ;  /* 0x000000040b387824 */ /* 0x000fe200078e00ff */
[----:B------:R-:W-:Y:S01]  /*0850*/  ISETP.NE.AND P1, PT, R5, 0x3, PT ;  /* 0x000000030500780c */ /* 0x000fe20003f25270 */
[----:B----4-:R-:W-:Y:S01]  /*0860*/  IMAD.MOV R24, RZ, RZ, -R8 ;  /* 0x000000ffff187224 */ /* 0x010fe200078e0a08 */
[----:B-----5:R-:W-:Y:S01]  /*0870*/  ISETP.EQ.U32.AND P3, PT, R15, 0x1, PT ;  /* 0x000000010f00780c */ /* 0x020fe20003f62070 */
[----:B------:R-:W-:Y:S01]  /*0880*/  VOTEU.ALL UP0, P0 ;  /* 0x00000000003f7886 */ /* 0x000fe20000000000 */
[----:B---3--:R-:W-:Y:S01]  /*0890*/  @!UP1 ULEA UR9, UR10, UR9, 0x18 ;  /* 0x000000090a099291 */ /* 0x008fe2000f8ec03f */
[----:B------:R-:W-:Y:S01]  /*08a0*/  IMAD R9, R21, R24, R6 ;  /* 0x0000001815097224 */ /* 0x000fe200078e0206 */
[----:B------:R-:W-:Y:S01]  /*08b0*/  LOP3.LUT R56, R11, 0xc, R56, 0x78, !PT ;  /* 0x0000000c0b387812 */ /* 0x000fe200078e7838 */
[----:B0-----:R-:W-:Y:S01]  /*08c0*/  IMAD R20, R14, R13, UR12 ;  /* 0x0000000c0e147e24 */ /* 0x001fe2000f8e020d */
[----:B------:R-:W-:Y:S01]  /*08d0*/  VOTEU.ALL UP1, P0 ;  /* 0x00000000003f7886 */ /* 0x000fe20000020000 */
[----:B------:R-:W-:Y:S01]  /*08e0*/  LOP3.LUT P0, RZ, R3, 0x7, RZ, 0xc0, !PT ;  /* 0x0000000703ff7812 */ /* 0x000fe2000780c0ff */
[----:B------:R-:W0:Y:S02]  /*08f0*/  FENCE.VIEW.ASYNC.S ;  /* 0x00000000000073c6 */ /* 0x000e240000000000 */
[----:B0-----:R0:W1:Y:S01]  /*0900*/  @!UP0 SYNCS.EXCH.64 URZ, [UR8+0x110], UR4 ;  /* 0x00011004083f85b2 */ /* 0x0010620008000100 */
[----:B------:R-:W-:Y:S01]  /*0910*/  ISETP.NE.AND P4, PT, R9, R56, PT ;  /* 0x000000380900720c */ /* 0x000fe20003f85270 */
[----:B------:R0:W2:Y:S01]  /*0920*/  SHFL.IDX PT, R14, R7, RZ, 0x1f ;  /* 0x00001fff070e7589 */ /* 0x0000a200000e0000 */
[----:B------:R-:W-:-:S02]  /*0930*/  ISETP.EQ.OR P1, PT, R5, RZ, !P1 ;  /* 0x000000ff0500720c */ /* 0x000fc40004f22670 */
[----:B------:R-:W-:Y:S02]  /*0940*/  ISETP.LT.U32.AND P0, PT, R56, 0x2, !P0 ;  /* 0x000000023800780c */ /* 0x000fe40004701070 */
[----:B------:R-:W-:Y:S02]  /*0950*/  ISETP.EQ.OR P4, PT, R20, RZ, !P4 ;  /* 0x000000ff1400720c */ /* 0x000fe40006782670 */
[----:B------:R-:W-:Y:S02]  /*0960*/  ISETP.EQ.AND P1, PT, R10, RZ, P1 ;  /* 0x000000ff0a00720c */ /* 0x000fe40000f22270 */
[----:B------:R-:W-:Y:S02]  /*0970*/  PLOP3.LUT P0, PT, P0, P4, PT, 0x80, 0x0 ;  /* 0x000000000000781c */ /* 0x000fe40000709070 */
[----:B------:R-:W-:Y:S02]  /*0980*/  SEL R16, RZ, 0x1, !P1 ;  /* 0x00000001ff107807 */ /* 0x000fe40004800000 */
[----:B------:R-:W-:Y:S01]  /*0990*/  P2R R67, PR, RZ, 0x1 ;  /* 0x00000001ff437803 */ /* 0x000fe20000000000 */
[----:B------:R0:W3:Y:S01]  /*09a0*/  @!UP1 SYNCS.EXCH.64 URZ, [UR8+0x118], UR4 ;  /* 0x00011804083f95b2 */ /* 0x0000e20008000100 */
[----:B------:R-:W-:Y:S01]  /*09b0*/  NOP ;  /* 0x0000000000007918 */ /* 0x000fe20000000000 */
[----:B------:R-:W-:Y:S01]  /*09c0*/  SEL R16, R16, 0x2, P5 ;  /* 0x0000000210107807 */ /* 0x000fe20002800000 */
[----:B------:R0:W4:Y:S01]  /*09d0*/  @!UP2 SYNCS.EXCH.64 URZ, [UR9+0xf0], UR6 ;  /* 0x0000f006093fa5b2 */ /* 0x0001220008000100 */
[----:B------:R0:W0:Y:S01]  /*09e0*/  @!UP3 SYNCS.EXCH.64 URZ, [UR9+0xf8], UR6 ;  /* 0x0000f806093fb5b2 */ /* 0x0000220008000100 */
[----:B------:R0:W0:Y:S01]  /*09f0*/  @!UP4 SYNCS.EXCH.64 URZ, [UR9+0x100], UR6 ;  /* 0x00010006093fc5b2 */ /* 0x0000220008000100 */
[----:B------:R0:W0:Y:S01]  /*0a00*/  @!UP5 SYNCS.EXCH.64 URZ, [UR9+0x108], UR6 ;  /* 0x00010806093fd5b2 */ /* 0x0000220008000100 */
[----:B------:R-:W-:Y:S01]  /*0a10*/  NOP ;  /* 0x0000000000007918 */ /* 0x000fe20000000000 */
[----:B-1----:R-:W-:Y:S05]  /*0a20*/  @!P3 BRA `(.L_x_4) ;  /* 0x000000000008b947 */ /* 0x002fea0003800000 */
[----:B0--34-:R-:W-:Y:S01]  /*0a30*/  UCGABAR_ARV ;  /* 0x00000000000079c7 */ /* 0x019fe20008000000 */
[----:B------:R-:W-:Y:S05]  /*0a40*/  BRA `(.L_x_5) ;  /* 0x0000000000047947 */ /* 0x000fea0003800000 */
.L_x_4:
[----:B0--34-:R-:W-:Y:S01]  /*0a50*/  NOP ;  /* 0x0000000000007918 */ /* 0x019fe20000000000 */
.L_x_5:
[----:B------:R-:W-:Y:S01]  /*0a60*/  ULDC.64 UR4, c[0x0][0x598] ;  /* 0x0001660000047ab9 */ /* 0x000fe20000000a00 */
[----:B------:R-:W-:Y:S01]  /*0a70*/  ULDC.64 UR36, c[0x0][0x208] ;  /* 0x0000820000247ab9 */ /* 0x000fe20000000a00 */
[----:B------:R-:W-:-:S04]  /*0a80*/  ISETP.NE.U32.AND P0, PT, RZ, UR4, PT ;  /* 0x00000004ff007c0c */ /* 0x000fc8000bf05070 */
[----:B------:R-:W-:-:S13]  /*0a90*/  ISETP.NE.AND.EX P0, PT, RZ, UR5, PT, P0 ;  /* 0x00000005ff007c0c */ /* 0x000fda000bf05300 */
[----:B------:R-:W-:Y:S05]  /*0aa0*/  @!P0 BRA `(.L_x_6) ;  /* 0x00000000001c8947 */ /* 0x000fea0003800000 */
[----:B------:R-:W0:Y:S02]  /*0ab0*/  LDC.64 R8, c[0x0][0x598] ;  /* 0x00016600ff087b82 */ /* 0x000e240000000a00 */
[----:B0-----:R-:W3:Y:S02]  /*0ac0*/  LDG.E.64 R8, desc[UR36][R8.64] ;  /* 0x0000002408087981 */ /* 0x001ee4000c1e1b00 */
[----:B---3--:R-:W-:-:S04]  /*0ad0*/  ISETP.NE.U32.AND P0, PT, R8, RZ, PT ;  /* 0x000000ff0800720c */ /* 0x008fc80003f05070 */
[----:B------:R-:W-:-:S13]  /*0ae0*/  ISETP.NE.AND.EX P0, PT, R9, RZ, PT, P0 ;  /* 0x000000ff0900720c */ /* 0x000fda0003f05300 */
[----:B------:R-:W-:Y:S05]  /*0af0*/  @!P0 BRA `(.L_x_6) ;  /* 0x0000000000088947 */ /* 0x000fea0003800000 */
[----:B------:R0:W5:Y:S01]  /*0b00*/  LD.E R57, desc[UR36][R8.64] ;  /* 0x0000002408397980 */ /* 0x000162000c101900 */
[----:B------:R-:W-:Y:S05]  /*0b10*/  BRA `(.L_x_7) ;  /* 0x0000000000247947 */ /* 0x000fea0003800000 */
.L_x_6:
[----:B------:R-:W-:Y:S02]  /*0b20*/  ULDC.64 UR4, c[0x0][0x588] ;  /* 0x0001620000047ab9 */ /* 0x000fe40000000a00 */
[----:B------:R-:W-:-:S04]  /*0b30*/  ISETP.NE.U32.AND P0, PT, RZ, UR4, PT ;  /* 0x00000004ff007c0c */ /* 0x000fc8000bf05070 */
[----:B------:R-:W-:-:S13]  /*0b40*/  ISETP.NE.AND.EX P0, PT, RZ, UR5, PT, P0 ;  /* 0x00000005ff007c0c */ /* 0x000fda000bf05300 */
[----:B------:R-:W-:Y:S05]  /*0b50*/  @!P0 BRA `(.L_x_8) ;  /* 0x00000000000c8947 */ /* 0x000fea0003800000 */
[----:B------:R-:W0:Y:S02]  /*0b60*/  LDC.64 R8, c[0x0][0x588] ;  /* 0x00016200ff087b82 */ /* 0x000e240000000a00 */
[----:B0-----:R1:W5:Y:S01]  /*0b70*/  LDG.E R57, desc[UR36][R8.64] ;  /* 0x0000002408397981 */ /* 0x001362000c1e1900 */
[----:B------:R-:W-:Y:S05]  /*0b80*/  BRA `(.L_x_7) ;  /* 0x0000000000087947 */ /* 0x000fea0003800000 */
.L_x_8:
[----:B------:R-:W-:Y:S02]  /*0b90*/  ULDC UR4, c[0x0][0x580] ;  /* 0x0001600000047ab9 */ /* 0x000fe40000000800 */
[----:B------:R-:W-:-:S07]  /*0ba0*/  IMAD.U32 R57, RZ, RZ, UR4 ;  /* 0x00000004ff397e24 */ /* 0x000fce000f8e00ff */
.L_x_7:
[----:B------:R-:W-:Y:S02]  /*0bb0*/  ULDC.64 UR4, c[0x0][0x5a0] ;  /* 0x0001680000047ab9 */ /* 0x000fe40000000a00 */
[----:B------:R-:W-:-:S04]  /*0bc0*/  ISETP.NE.U32.AND P0, PT, RZ, UR4, PT ;  /* 0x00000004ff007c0c */ /* 0x000fc8000bf05070 */
[----:B------:R-:W-:-:S13]  /*0bd0*/  ISETP.NE.AND.EX P0, PT, RZ, UR5, PT, P0 ;  /* 0x00000005ff007c0c */ /* 0x000fda000bf05300 */
[----:B------:R-:W-:Y:S05]  /*0be0*/  @!P0 BRA `(.L_x_9) ;  /* 0x00000000001c8947 */ /* 0x000fea0003800000 */
[----:B01----:R-:W0:Y:S02]  /*0bf0*/  LDC.64 R8, c[0x0][0x5a0] ;  /* 0x00016800ff087b82 */ /* 0x003e240000000a00 */
[----:B0-----:R-:W3:Y:S02]  /*0c00*/  LDG.E.64 R8, desc[UR36][R8.64] ;  /* 0x0000002408087981 */ /* 0x001ee4000c1e1b00 */
[----:B---3--:R-:W-:-:S04]  /*0c10*/  ISETP.NE.U32.AND P0, PT, R8, RZ, PT ;  /* 0x000000ff0800720c */ /* 0x008fc80003f05070 */
[----:B------:R-:W-:-:S13]  /*0c20*/  ISETP.NE.AND.EX P0, PT, R9, RZ, PT, P0 ;  /* 0x000000ff0900720c */ /* 0x000fda0003f05300 */
[----:B------:R-:W-:Y:S05]  /*0c30*/  @!P0 BRA `(.L_x_9) ;  /* 0x0000000000088947 */ /* 0x000fea0003800000 */
[----:B------:R0:W5:Y:S01]  /*0c40*/  LD.E R58, desc[UR36][R8.64] ;  /* 0x00000024083a7980 */ /* 0x000162000c101900 */
[----:B------:R-:W-:Y:S05]  /*0c50*/  BRA `(.L_x_10) ;  /* 0x0000000000247947 */ /* 0x000fea0003800000 */
.L_x_9:
[----:B------:R-:W-:Y:S02]  /*0c60*/  ULDC.64 UR4, c[0x0][0x590] ;  /* 0x0001640000047ab9 */ /* 0x000fe40000000a00 */
[----:B------:R-:W-:-:S04]  /*0c70*/  ISETP.NE.U32.AND P0, PT, RZ, UR4, PT ;  /* 0x00000004ff007c0c */ /* 0x000fc8000bf05070 */
[----:B------:R-:W-:-:S13]  /*0c80*/  ISETP.NE.AND.EX P0, PT, RZ, UR5, PT, P0 ;  /* 0x00000005ff007c0c */ /* 0x000fda000bf05300 */
[----:B------:R-:W-:Y:S05]  /*0c90*/  @!P0 BRA `(.L_x_11) ;  /* 0x00000000000c8947 */ /* 0x000fea0003800000 */
[----:B------:R-:W3:Y:S02]  /*0ca0*/  LDC.64 R58, c[0x0][0x590] ;  /* 0x00016400ff3a7b82 */ /* 0x000ee40000000a00 */
[----:B---3--:R3:W5:Y:S01]  /*0cb0*/  LDG.E R58, desc[UR36][R58.64] ;  /* 0x000000243a3a7981 */ /* 0x008762000c1e1900 */
[----:B------:R-:W-:Y:S05]  /*0cc0*/  BRA `(.L_x_10) ;  /* 0x0000000000087947 */ /* 0x000fea0003800000 */
.L_x_11:
[----:B------:R-:W-:Y:S02]  /*0cd0*/  ULDC UR4, c[0x0][0x584] ;  /* 0x0001610000047ab9 */ /* 0x000fe40000000800 */
[----:B------:R-:W-:-:S07]  /*0ce0*/  IMAD.U32 R58, RZ, RZ, UR4 ;  /* 0x00000004ff3a7e24 */ /* 0x000fce000f8e00ff */
.L_x_10:
[----:B------:R-:W4:Y:S01]  /*0cf0*/  LDC R2, c[0x0][0x65c] ;  /* 0x00019700ff027b82 */ /* 0x000f220000000800 */
[----:B------:R-:W-:Y:S01]  /*0d00*/  ULDC UR6, c[0x0][0x28c] ;  /* 0x0000a30000067ab9 */ /* 0x000fe20000000800 */
[----:B------:R-:W-:Y:S01]  /*0d10*/  ISETP.NE.AND P0, PT, R10, 0x2, PT ;  /* 0x000000020a00780c */ /* 0x000fe20003f05270 */
[----:B------:R-:W-:Y:S01]  /*0d20*/  UIADD3 UR6, UR6, 0x1f, URZ ;  /* 0x0000001f06067890 */ /* 0x000fe2000fffe03f */
[----:B01----:R-:W-:Y:S01]  /*0d30*/  IMAD.U32 R8, RZ, RZ, UR12 ;  /* 0x0000000cff087e24 */ /* 0x003fe2000f8e00ff */
[----:B------:R-:W-:Y:S01]  /*0d40*/  UMOV UR38, URZ ;  /* 0x0000003f00267c82 */ /* 0x000fe20008000000 */
[----:B------:R-:W-:Y:S01]  /*0d50*/  IMAD.MOV.U32 R9, RZ, RZ, RZ ;  /* 0x000000ffff097224 */ /* 0x000fe200078e00ff */
[----:B------:R-:W-:Y:S01]  /*0d60*/  USHF.R.S32.HI UR7, URZ, 0x1f, UR6 ;  /* 0x0000001f3f077899 */ /* 0x000fe20008011406 */
[----:B------:R-:W-:Y:S01]  /*0d70*/  UMOV UR39, URZ ;  /* 0x0000003f00277c82 */ /* 0x000fe20008000000 */
[----:B------:R-:W-:Y:S02]  /*0d80*/  ULDC.64 UR8, c[0x0][0x650] ;  /* 0x0001940000087ab9 */ /* 0x000fe40000000a00 */
[----:B------:R-:W-:-:S04]  /*0d90*/  ULEA.HI UR7, UR7, UR6, URZ, 0x5 ;  /* 0x0000000607077291 */ /* 0x000fc8000f8f283f */
[----:B------:R-:W-:Y:S01]  /*0da0*/  USHF.R.S32.HI UR40, URZ, 0x5, UR7 ;  /* 0x000000053f287899 */ /* 0x000fe20008011407 */
[----:B----4-:R-:W-:-:S13]  /*0db0*/  ISETP.NE.AND P1, PT, R2, 0x1, PT ;  /* 0x000000010200780c */ /* 0x010fda0003f25270 */
[----:B------:R-:W0:Y:S01]  /*0dc0*/  @P1 LDC R19, c[0x0][0x10] ;  /* 0x00000400ff131b82 */ /* 0x000e220000000800 */
[----:B------:R-:W-:Y:S02]  /*0dd0*/  @P1 IMAD.MOV.U32 R7, RZ, RZ, RZ ;  /* 0x000000ffff071224 */ /* 0x000fe400078e00ff */
[----:B------:R-:W-:-:S05]  /*0de0*/  @P1 IMAD.MOV.U32 R17, RZ, RZ, RZ ;  /* 0x000000ffff111224 */ /* 0x000fca00078e00ff */
[----:B------:R-:W1:Y:S01]  /*0df0*/  @!P1 LDC R11, c[0x0][0xc] ;  /* 0x00000300ff0b9b82 */ /* 0x000e620000000800 */
[----:B------:R-:W-:Y:S01]  /*0e00*/  ULDC UR4, c[0x0][0xc] ;  /* 0x0000030000047ab9 */ /* 0x000fe20000000800 */
[----:B------:R-:W-:Y:S02]  /*0e10*/  ULDC UR5, c[0x0][0x10] ;  /* 0x0000040000057ab9 */ /* 0x000fe40000000800 */
[----:B------:R-:W-:-:S04]  /*0e20*/  UIMAD.WIDE.U32 UR4, UR4, UR5, URZ ;  /* 0x00000005040472a5 */ /* 0x000fc8000f8e003f */
[----:B------:R-:W4:Y:S01]  /*0e30*/  LDC R2, c[0x0][0x14] ;  /* 0x00000500ff027b82 */ /* 0x000f220000000800 */
[----:B0-----:R-:W-:-:S04]  /*0e40*/  @P1 IMAD.WIDE.U32 R18, R19, UR12, R6 ;  /* 0x0000000c13121c25 */ /* 0x001fc8000f8e0006 */
[----:B------:R-:W-:Y:S02]  /*0e50*/  @P1 IMAD.IADD R17, R19, 0x1, R17 ;  /* 0x0000000113111824 */ /* 0x000fe400078e0211 */
[----:B-1----:R-:W-:-:S04]  /*0e60*/  @!P1 IMAD.WIDE.U32 R8, R6, R11, R8 ;  /* 0x0000000b06089225 */ /* 0x002fc800078e0008 */
[----:B------:R-:W-:Y:S02]  /*0e70*/  @!P1 IMAD.MOV.U32 R18, RZ, RZ, R8 ;  /* 0x000000ffff129224 */ /* 0x000fe400078e0008 */
[----:B------:R-:W-:Y:S02]  /*0e80*/  @!P1 IMAD.MOV.U32 R17, RZ, RZ, R9 ;  /* 0x000000ffff119224 */ /* 0x000fe400078e0009 */
[----:B----4-:R-:W-:-:S04]  /*0e90*/  IMAD.WIDE.U32 R12, R2, UR4, RZ ;  /* 0x00000004020c7c25 */ /* 0x010fc8000f8e00ff */
[----:B------:R-:W-:Y:S01]  /*0ea0*/  IMAD R23, R2, UR5, RZ ;  /* 0x0000000502177c24 */ /* 0x000fe2000f8e02ff */
[----:B------:R0:W-:Y:S03]  /*0eb0*/  STL.64 [R1], R12 ;  /* 0x0000000c01007387 */ /* 0x0001e60000100a00 */
[----:B------:R-:W-:Y:S01]  /*0ec0*/  IMAD.IADD R23, R13, 0x1, R23 ;  /* 0x000000010d177824 */ /* 0x000fe200078e0217 */
[----:B------:R-:W-:Y:S06]  /*0ed0*/  @P0 BRA `(.L_x_12) ;  /* 0x0000000000240947 */ /* 0x000fec0003800000 */
[----:B------:R-:W-:Y:S01]  /*0ee0*/  USHF.R.U32.HI UR4, URZ, 0x1, UR40 ;  /* 0x000000013f047899 */ /* 0x000fe20008011628 */
[----:B------:R-:W-:Y:S01]  /*0ef0*/  IADD3 R18, P0, R18, R12, RZ ;  /* 0x0000000c12127210 */ /* 0x000fe20007f1e0ff */
[----:B------:R-:W-:Y:S02]  /*0f00*/  UISETP.GE.U32.AND UP0, UPT, UR40, 0xe, UPT ;  /* 0x0000000e2800788c */ /* 0x000fe4000bf06070 */
[----:B------:R-:W-:Y:S02]  /*0f10*/  UIMAD.WIDE.U32 UR4, UR4, -0x6db6db6d, URZ ;  /* 0x92492493040478a5 */ /* 0x000fe4000f8e003f */
[----:B------:R-:W-:Y:S01]  /*0f20*/  IMAD.X R17, R23, 0x1, R17, P0 ;  /* 0x0000000117117824 */ /* 0x000fe200000e0611 */
[----:B------:R-:W-:Y:S01]  /*0f30*/  UMOV UR39, URZ ;  /* 0x0000003f00277c82 */ /* 0x000fe20008000000 */
[----:B------:R-:W-:-:S04]  /*0f40*/  USHF.R.U32.HI UR4, URZ, 0x2, UR5 ;  /* 0x000000023f047899 */ /* 0x000fc80008011605 */
[----:B------:R-:W-:Y:S02]  /*0f50*/  UIMAD UR38, UR4, -0xe, UR40 ;  /* 0xfffffff2042678a4 */ /* 0x000fe4000f8e0228 */
[----:B------:R-:W-:-:S12]  /*0f60*/  @UP0 ULOP3.LUT UR39, UR4, 0x1, URZ, 0xc0, !UPT ;  /* 0x0000000104270892 */ /* 0x000fd8000f8ec03f */
.L_x_12:
[----:B------:R-:W-:Y:S01]  /*0f70*/  ISETP.GE.U32.AND P0, PT, R18, UR8, PT ;  /* 0x0000000812007c0c */ /* 0x000fe2000bf06070 */
[----:B------:R-:W-:Y:S01]  /*0f80*/  IMAD.MOV.U32 R19, RZ, RZ, -0x1 ;  /* 0xffffffffff137424 */ /* 0x000fe200078e00ff */
[----:B------:R-:W-:Y:S01]  /*0f90*/  PRMT R8, RZ, 0x7610, R8 ;  /* 0x00007610ff087816 */ /* 0x000fe20000000008 */
[----:B------:R-:W-:Y:S01]  /*0fa0*/  IMAD.MOV.U32 R22, RZ, RZ, -0x1 ;  /* 0xffffffffff167424 */ /* 0x000fe200078e00ff */
[----:B------:R-:W-:Y:S01]  /*0fb0*/  ISETP.GE.U32.AND.EX P0, PT, R17, UR9, PT, P0 ;  /* 0x0000000911007c0c */ /* 0x000fe2000bf06100 */
[----:B------:R-:W-:-:S12]  /*0fc0*/  IMAD.MOV.U32 R2, RZ, RZ, -0x1 ;  /* 0xffffffffff027424 */ /* 0x000fd800078e00ff */
[----:B------:R-:W-:Y:S05]  /*0fd0*/  @P0 BRA `(.L_x_13) ;  /* 0x00000004002c0947 */ /* 0x000fea0003800000 */
[----:B------:R-:W1:Y:S01]  /*0fe0*/  LDC.64 R26, c[0x0][0x628] ;  /* 0x00018a00ff1a7b82 */ /* 0x000e620000000a00 */
[----:B------:R-:W-:Y:S02]  /*0ff0*/  IMAD.MOV.U32 R8, RZ, RZ, R18 ;  /* 0x000000ffff087224 */ /* 0x000fe400078e0012 */
[----:B------:R-:W-:-:S05]  /*1000*/  IMAD.MOV.U32 R9, RZ, RZ, R17 ;  /* 0x000000ffff097224 */ /* 0x000fca00078e0011 */
[----:B------:R-:W4:Y:S08]  /*1010*/  LDC R2, c[0x0][0x630] ;  /* 0x00018c00ff027b82 */ /* 0x000f300000000800 */
[----:B------:R-:W0:Y:S01]  /*1020*/  LDC.64 R28, c[0x0][0x620] ;  /* 0x00018800ff1c7b82 */ /* 0x000e220000000a00 */
[----:B-1----:R-:W-:-:S04]  /*1030*/  ISETP.NE.U32.AND P0, PT, R26, RZ, PT ;  /* 0x000000ff1a00720c */ /* 0x002fc80003f05070 */
[----:B------:R-:W-:-:S13]  /*1040*/  ISETP.NE.AND.EX P0, PT, R27, RZ, PT, P0 ;  /* 0x000000ff1b00720c */ /* 0x000fda0003f05300 */
[----:B0---4-:R-:W-:Y:S05]  /*1050*/  @!P0 BRA `(.L_x_14) ;  /* 0x0000000000288947 */ /* 0x011fea0003800000 */
[----:B------:R-:W0:Y:S02]  /*1060*/  LDC R13, c[0x0][0x634] ;  /* 0x00018d00ff0d7b82 */ /* 0x000e240000000800 */
[----:B0-----:R-:W-:-:S05]  /*1070*/  IADD3 R13, P0, R18, R13, RZ ;  /* 0x0000000d120d7210 */ /* 0x001fca0007f1e0ff */
[----:B------:R-:W-:-:S04]  /*1080*/  IMAD.X R15, RZ, RZ, R17, P0 ;  /* 0x000000ffff0f7224 */ /* 0x000fc800000e0611 */
[----:B------:R-:W-:-:S04]  /*1090*/  IMAD.WIDE.U32 R8, R15, R26, RZ ;  /* 0x0000001a0f087225 */ /* 0x000fc800078e00ff */
[----:B------:R-:W-:-:S04]  /*10a0*/  IMAD.WIDE.U32 R10, P0, R13, R27, R8 ;  /* 0x0000001b0d0a7225 */ /* 0x000fc80007800008 */
[----:B------:R-:W-:-:S04]  /*10b0*/  IMAD.WIDE.U32 R8, R13, R26, RZ ;  /* 0x0000001a0d087225 */ /* 0x000fc800078e00ff */
[----:B------:R-:W-:Y:S01]  /*10c0*/  IMAD.X R13, RZ, RZ, RZ, P0 ;  /* 0x000000ffff0d7224 */ /* 0x000fe200000e06ff */
[----:B------:R-:W-:Y:S01]  /*10d0*/  IADD3 RZ, P0, R9, R10, RZ ;  /* 0x0000000a09ff7210 */ /* 0x000fe20007f1e0ff */
[----:B------:R-:W-:-:S04]  /*10e0*/  IMAD.MOV.U32 R12, RZ, RZ, R11 ;  /* 0x000000ffff0c7224 */ /* 0x000fc800078e000b */
[----:B------:R-:W-:-:S08]  /*10f0*/  IMAD.WIDE.U32.X R8, R15, R27, R12, P0 ;  /* 0x0000001b0f087225 */ /* 0x000fd000000e040c */
.L_x_14:
[----:B------:R-:W0:Y:S01]  /*1100*/  LDC.64 R32, c[0x0][0x640] ;  /* 0x00019000ff207b82 */ /* 0x000e220000000a00 */
[-C--:B------:R-:W-:Y:S01]  /*1110*/  SHF.R.U64 R30, R8, R2.reuse, R9 ;  /* 0x00000002081e7219 */ /* 0x080fe20000001209 */
[----:B------:R-:W-:Y:S01]  /*1120*/  IMAD.MOV.U32 R19, RZ, RZ, R17 ;  /* 0x000000ffff137224 */ /* 0x000fe200078e0011 */
[----:B------:R-:W-:Y:S02]  /*1130*/  SHF.R.U32.HI R2, RZ, R2, R9 ;  /* 0x00000002ff027219 */ /* 0x000fe40000011609 */
[----:B------:R-:W-:-:S03]  /*1140*/  IADD3 R11, P0, RZ, -R30, RZ ;  /* 0x8000001eff0b7210 */ /* 0x000fc60007f1e0ff */
[----:B------:R-:W1:Y:S02]  /*1150*/  LDC R10, c[0x0][0x618] ;  /* 0x00018600ff0a7b82 */ /* 0x000e640000000800 */
[----:B------:R-:W-:-:S04]  /*1160*/  IMAD.X R9, RZ, RZ, ~R2, P0 ;  /* 0x000000ffff097224 */ /* 0x000fc800000e0e02 */
[-C--:B------:R-:W-:Y:S02]  /*1170*/  IMAD R2, R9, R28.reuse, RZ ;  /* 0x0000001c09027224 */ /* 0x080fe400078e02ff */
[----:B------:R-:W4:Y:S01]  /*1180*/  LDC R13, c[0x0][0x608] ;  /* 0x00018200ff0d7b82 */ /* 0x000f220000000800 */
[----:B------:R-:W-:-:S04]  /*1190*/  IMAD.WIDE.U32 R8, R11, R28, R18 ;  /* 0x0000001c0b087225 */ /* 0x000fc800078e0012 */
[----:B------:R-:W-:Y:S02]  /*11a0*/  IMAD R11, R11, R29, R2 ;  /* 0x0000001d0b0b7224 */ /* 0x000fe400078e0202 */
[----:B------:R-:W-:Y:S01]  /*11b0*/  IMAD.MOV.U32 R2, RZ, RZ, -0x1 ;  /* 0xffffffffff027424 */ /* 0x000fe200078e00ff */
[----:B------:R-:W2:Y:S01]  /*11c0*/  LDC R31, c[0x0][0x658] ;  /* 0x00019600ff1f7b82 */ /* 0x000ea20000000800 */
[----:B------:R-:W-:Y:S01]  /*11d0*/  IMAD.IADD R9, R9, 0x1, R11 ;  /* 0x0000000109097824 */ /* 0x000fe200078e020b */
[----:B0-----:R-:W-:Y:S01]  /*11e0*/  ISETP.NE.U32.AND P0, PT, R32, RZ, PT ;  /* 0x000000ff2000720c */ /* 0x001fe20003f05070 */
[----:B------:R-:W-:-:S03]  /*11f0*/  IMAD.MOV.U32 R28, RZ, RZ, 0x1 ;  /* 0x00000001ff1c7424 */ /* 0x000fc600078e00ff */
[----:B------:R-:W-:Y:S02]  /*1200*/  ISETP.NE.AND.EX P0, PT, R33, RZ, PT, P0 ;  /* 0x000000ff2100720c */ /* 0x000fe40003f05300 */
[----:B------:R-:W0:Y:S01]  /*1210*/  LDC R27, c[0x0][0x600] ;  /* 0x00018000ff1b7b82 */ /* 0x000e220000000800 */
[-CC-:B-1----:R-:W-:Y:S02]  /*1220*/  SHF.R.U64 R25, R8, R10.reuse, R9.reuse ;  /* 0x0000000a08197219 */ /* 0x182fe40000001209 */
[----:B------:R-:W-:-:S05]  /*1230*/  SHF.R.U32.HI R8, RZ, R10, R9 ;  /* 0x0000000aff087219 */ /* 0x000fca0000011609 */
[----:B------:R-:W1:Y:S01]  /*1240*/  LDC R22, c[0x0][0x648] ;  /* 0x00019200ff167b82 */ /* 0x000e620000000800 */
[-CC-:B----4-:R-:W-:Y:S02]  /*1250*/  SHF.R.U64 R34, R25, R13.reuse, R8.reuse ;  /* 0x0000000d19227219 */ /* 0x190fe40000001208 */
[----:B------:R-:W-:-:S05]  /*1260*/  SHF.R.U32.HI R8, RZ, R13, R8 ;  /* 0x0000000dff087219 */ /* 0x000fca0000011608 */
[----:B------:R-:W4:Y:S01]  /*1270*/  LDC R26, c[0x0][0x638] ;  /* 0x00018e00ff1a7b82 */ /* 0x000f220000000800 */
[-CC-:B--2---:R-:W-:Y:S02]  /*1280*/  SHF.R.U64 R36, R34, R31.reuse, R8.reuse ;  /* 0x0000001f22247219 */ /* 0x184fe40000001208 */
[-C--:B------:R-:W-:Y:S02]  /*1290*/  SHF.L.U32 R2, R2, R31.reuse, RZ ;  /* 0x0000001f02027219 */ /* 0x080fe400000006ff */
[----:B------:R-:W-:Y:S01]  /*12a0*/  SHF.R.U32.HI R9, RZ, R31, R8 ;  /* 0x0000001fff097219 */ /* 0x000fe20000011608 */
[----:B------:R-:W-:Y:S01]  /*12b0*/  IMAD.MOV.U32 R8, RZ, RZ, R36 ;  /* 0x000000ffff087224 */ /* 0x000fe200078e0024 */
[----:B------:R-:W-:Y:S01]  /*12c0*/  LOP3.LUT R15, RZ, R2, RZ, 0x33, !PT ;  /* 0x00000002ff0f7212 */ /* 0x000fe200078e33ff */
[----:B------:R-:W2:Y:S01]  /*12d0*/  LDC R29, c[0x0][0x610] ;  /* 0x00018400ff1d7b82 */ /* 0x000ea20000000800 */
[----:B------:R-:W-:Y:S05]  /*12e0*/  @!P0 BRA `(.L_x_15) ;  /* 0x0000000000288947 */ /* 0x000fea0003800000 */
[----:B------:R-:W3:Y:S02]  /*12f0*/  LDC R13, c[0x0][0x64c] ;  /* 0x00019300ff0d7b82 */ /* 0x000ee40000000800 */
[----:B---3--:R-:W-:-:S05]  /*1300*/  IADD3 R13, P0, R36, R13, RZ ;  /* 0x0000000d240d7210 */ /* 0x008fca0007f1e0ff */
        /* <DEDUP_REMOVED lines=8> */
.L_x_15:
[----:B-1----:R-:W-:Y:S01]  /*1390*/  SHF.R.U64 R7, R8, R22, R9 ;  /* 0x0000001608077219 */ /* 0x002fe20000001209 */
[----:B0-----:R-:W-:Y:S01]  /*13a0*/  VIADD R8, R27, 0xffffffff ;  /* 0xffffffff1b087836 */ /* 0x001fe20000000000 */
[----:B------:R-:W-:Y:S01]  /*13b0*/  SHF.L.U32 R2, R28, R31, RZ ;  /* 0x0000001f1c027219 */ /* 0x000fe200000006ff */
[----:B------:R-:W-:Y:S01]  /*13c0*/  @P1 IMAD R20, R21, R24, R6 ;  /* 0x0000001815141224 */ /* 0x000fe200078e0206 */
[----:B------:R-:W-:Y:S01]  /*13d0*/  LOP3.LUT R15, R34, R15, RZ, 0xc0, !PT ;  /* 0x0000000f220f7212 */ /* 0x000fe200078ec0ff */
[----:B------:R-:W-:Y:S01]  /*13e0*/  IMAD.MOV R9, RZ, RZ, -R7 ;  /* 0x000000ffff097224 */ /* 0x000fe200078e0a07 */
[----:B------:R-:W-:Y:S01]  /*13f0*/  LOP3.LUT R8, R25, R8, RZ, 0xc0, !PT ;  /* 0x0000000819087212 */ /* 0x000fe200078ec0ff */
[----:B------:R-:W-:Y:S02]  /*1400*/  IMAD.MOV.U32 R6, RZ, RZ, 0x1 ;  /* 0x00000001ff067424 */ /* 0x000fe400078e00ff */
[----:B------:R-:W-:Y:S02]  /*1410*/  IMAD R15, R2, R7, R15 ;  /* 0x00000007020f7224 */ /* 0x000fe400078e020f */
[----:B----4-:R-:W-:-:S02]  /*1420*/  IMAD R2, R9, R26, R36 ;  /* 0x0000001a09027224 */ /* 0x010fc400078e0224 */
[----:B--2---:R-:W-:Y:S02]  /*1430*/  IMAD R19, R15, R29, R20 ;  /* 0x0000001d0f137224 */ /* 0x004fe400078e0214 */
[--C-:B------:R-:W-:Y:S01]  /*1440*/  IMAD R2, R2, R27, R8.reuse ;  /* 0x0000001b02027224 */ /* 0x100fe200078e0208 */
[----:B------:R-:W-:-:S04]  /*1450*/  PRMT R8, R6, 0x7610, R8 ;  /* 0x0000761006087816 */ /* 0x000fc80000000008 */
[----:B------:R-:W-:Y:S02]  /*1460*/  SEL R22, R2, R19, !P1 ;  /* 0x0000001302167207 */ /* 0x000fe40004800000 */
[----:B------:R-:W-:Y:S01]  /*1470*/  SEL R19, R19, R2, !P1 ;  /* 0x0000000213137207 */ /* 0x000fe20004800000 */
[----:B------:R-:W-:-:S07]  /*1480*/  IMAD.MOV.U32 R2, RZ, RZ, R30 ;  /* 0x000000ffff027224 */ /* 0x000fce00078e001e */
.L_x_13:
[----:B------:R-:W-:Y:S05]  /*1490*/  @!P3 BRA `(.L_x_16) ;  /* 0x00000000000cb947 */ /* 0x000fea0003800000 */
[----:B------:R-:W-:Y:S01]  /*14a0*/  UCGABAR_WAIT ;  /* 0x0000000000007dc7 */ /* 0x000fe20008000000 */
[----:B------:R-:W-:Y:S01]  /*14b0*/  CCTL.IVALL ;  /* 0x00000000ff00798f */ /* 0x000fe20002000000 */
[----:B------:R-:W-:Y:S05]  /*14c0*/  BRA `(.L_x_17) ;  /* 0x0000000000047947 */ /* 0x000fea0003800000 */
.L_x_16:
[----:B------:R-:W-:Y:S06]  /*14d0*/  BAR.SYNC.DEFER_BLOCKING 0x0 ;  /* 0x0000000000007b1d */ /* 0x000fec0000010000 */
.L_x_17:
[----:B------:R-:W-:Y:S05]  /*14e0*/  @!P2 BRA `(.L_x_18) ;  /* 0x000000300094a947 */ /* 0x000fea0003800000 */
[----:B------:R-:W-:-:S13]  /*14f0*/  ISETP.GT.U32.AND P0, PT, R35, 0x1, PT ;  /* 0x000000012300780c */ /* 0x000fda0003f04070 */
[----:B------:R-:W-:Y:S05]  /*1500*/  @P0 EXIT ;  /* 0x000000000000094d */ /* 0x000fea0003800000 */
.L_x_19:
[----:B------:R-:W-:-:S08]  /*1510*/  NOP ;  /* 0x0000000000007918 */ /* 0x000fd00000000000 */
[----:B------:R-:W1:Y:S02]  /*1520*/  USETMAXREG.TRY_ALLOC.CTAPOOL UP0, 0xe8 ;  /* 0x000000e8000079c8 */ /* 0x000e640008000600 */
[----:B-1----:R-:W-:-:S13]  /*1530*/  PLOP3.LUT P0, PT, PT, PT, UP0, 0x80, 0x0 ;  /* 0x000000000000781c */ /* 0x002fda0003f0f008 */
[----:B------:R-:W-:Y:S05]  /*1540*/  @!P0 BRA `(.L_x_19) ;  /* 0xfffffffc00f08947 */ /* 0x000fea000383ffff */
[----:B------:R-:W-:-:S13]  /*1550*/  LOP3.LUT P0, RZ, R8, 0xff, RZ, 0xc0, !PT ;  /* 0x000000ff08ff7812 */ /* 0x000fda000780c0ff */
[----:B------:R-:W-:Y:S05]  /*1560*/  @!P0 EXIT ;  /* 0x000000000000894d */ /* 0x000fea0003800000 */
[----:B------:R-:W1:Y:S01]  /*1570*/  S2UR UR4, SR_CgaCtaId ;  /* 0x00000000000479c3 */ /* 0x000e620000008800 */
[----:B--2---:R-:W-:Y:S01]  /*1580*/  VIADD R14, R14, 0xffffffff ;  /* 0xffffffff0e0e7836 */ /* 0x004fe20000000000 */
[CC--:B------:R-:W-:Y:S01]  /*1590*/  LEA.HI R4, R0.reuse, R3.reuse, RZ, 0x2 ;  /* 0x0000000300047211 */ /* 0x0c0fe200078f10ff */
[----:B------:R-:W-:Y:S01]  /*15a0*/  UMOV UR41, 0x400 ;  /* 0x0000040000297882 */ /* 0x000fe20000000000 */
[----:B------:R-:W-:Y:S01]  /*15b0*/  LEA.HI R0, R0, R3, RZ, 0x5 ;  /* 0x0000000300007211 */ /* 0x000fe200078f28ff */
[----:B------:R-:W-:Y:S01]  /*15c0*/  UISETP.LT.AND UP0, UPT, UR40, 0x1, UPT ;  /* 0x000000012800788c */ /* 0x000fe2000bf01270 */
[----:B------:R-:W-:Y:S01]  /*15d0*/  R2UR UR42, R14 ;  /* 0x000000000e2a72ca */ /* 0x000fe200000e0000 */
[----:B------:R-:W-:Y:S01]  /*15e0*/  ULDC UR6, c[0x0][0x284] ;  /* 0x0000a10000067ab9 */ /* 0x000fe20000000800 */
[--C-:B------:R-:W-:Y:S01]  /*15f0*/  SHF.R.S32.HI R60, RZ, 0x2, R4.reuse ;  /* 0x00000002ff3c7819 */ /* 0x100fe20000011404 */
[----:B------:R-:W-:Y:S01]  /*1600*/  USEL UR43, UR40, 0x1, UP0 ;  /* 0x00000001282b7887 */ /* 0x000fe20008000000 */
[----:B------:R-:W-:Y:S01]  /*1610*/  SHF.R.S32.HI R5, RZ, 0x1f, R4 ;  /* 0x0000001fff057819 */ /* 0x000fe20000011404 */
[----:B------:R-:W-:Y:S01]  /*1620*/  USHF.L.U32 UR46, UR40, 0x1, URZ ;  /* 0x00000001282e7899 */ /* 0x000fe2000800063f */
[----:B------:R-:W-:Y:S01]  /*1630*/  LOP3.LUT R4, R4, 0xfffffffc, RZ, 0xc0, !PT ;  /* 0xfffffffc04047812 */ /* 0x000fe200078ec0ff */
[----:B------:R-:W-:Y:S01]  /*1640*/  UIADD3 UR43, -UR43, UR40, URZ ;  /* 0x000000282b2b7290 */ /* 0x000fe2000fffe13f */
[----:B------:R-:W-:-:S02]  /*1650*/  LEA.HI R5, R5, R60, RZ, 0x3 ;  /* 0x0000003c05057211 */ /* 0x000fc400078f18ff */
[----:B------:R-:W-:Y:S01]  /*1660*/  ISETP.NE.AND P0, PT, R14, RZ, PT ;  /* 0x000000ff0e00720c */ /* 0x000fe20003f05270 */
[----:B---3--:R-:W-:Y:S01]  /*1670*/  IMAD.IADD R59, R3, 0x1, -R4 ;  /* 0x00000001033b7824 */ /* 0x008fe200078e0a04 */
[----:B------:R-:W-:Y:S01]  /*1680*/  LOP3.LUT R5, R5, 0xfffffff8, RZ, 0xc0, !PT ;  /* 0xfffffff805057812 */ /* 0x000fe200078ec0ff */
[----:B------:R-:W-:Y:S01]  /*1690*/  USHF.L.U32 UR42, UR42, 0x3, URZ ;  /* 0x000000032a2a7899 */ /* 0x000fe2000800063f */
[----:B------:R-:W-:Y:S02]  /*16a0*/  LOP3.LUT R74, R16, 0x1, RZ, 0xfc, !PT ;  /* 0x00000001104a7812 */ /* 0x000fe400078efcff */
[----:B------:R-:W-:Y:S01]  /*16b0*/  SEL R75, RZ, 0x1, P0 ;  /* 0x00000001ff4b7807 */ /* 0x000fe20000000000 */
[----:B------:R-:W-:Y:S01]  /*16c0*/  IMAD.IADD R60, R60, 0x1, -R5 ;  /* 0x000000013c3c7824 */ /* 0x000fe200078e0a05 */
[----:B-1----:R-:W-:Y:S01]  /*16d0*/  ULEA UR41, UR4, UR41, 0x18 ;  /* 0x0000002904297291 */ /* 0x002fe2000f8ec03f */
[----:B------:R-:W-:Y:S01]  /*16e0*/  SHF.R.S32.HI R5, RZ, 0x5, R0 ;  /* 0x00000005ff057819 */ /* 0x000fe20000011400 */
[----:B------:R-:W-:-:S02]  /*16f0*/  IMAD.U32 R63, RZ, RZ, UR42 ;  /* 0x0000002aff3f7e24 */ /* 0x000fc4000f8e00ff */
[----:B------:R-:W-:Y:S01]  /*1700*/  UIADD3 UR47, UR41, 0xf0, URZ ;  /* 0x000000f0292f7890 */ /* 0x000fe2000fffe03f */
[--C-:B------:R-:W-:Y:S01]  /*1710*/  SHF.R.S32.HI R61, RZ, 0x1f, R60.reuse ;  /* 0x0000001fff3d7819 */ /* 0x100fe2000001143c */
[----:B------:R-:W-:Y:S01]  /*1720*/  UIADD3 UR4, UR41, 0x200, URZ ;  /* 0x0000020029047890 */ /* 0x000fe2000fffe03f */
[--C-:B------:R-:W-:Y:S01]  /*1730*/  IMAD R66, R5, -0x10, -R60.reuse ;  /* 0xfffffff005427824 */ /* 0x100fe200078e0a3c */
[----:B------:R-:W-:Y:S01]  /*1740*/  UIADD3 UR5, UR41, 0x1c200, URZ ;  /* 0x0001c20029057890 */ /* 0x000fe2000fffe03f */
[----:B------:R-:W-:Y:S01]  /*1750*/  LOP3.LUT R65, R63, 0x8, RZ, 0xc0, !PT ;  /* 0x000000083f417812 */ /* 0x000fe200078ec0ff */
[----:B------:R-:W-:Y:S01]  /*1760*/  USHF.R.U32.HI UR4, URZ, 0x4, UR4 ;  /* 0x000000043f047899 */ /* 0x000fe20008011604 */
[----:B------:R-:W-:Y:S01]  /*1770*/  IMAD.U32 R62, RZ, RZ, UR47 ;  /* 0x0000002fff3e7e24 */ /* 0x000fe2000f8e00ff */
[----:B------:R-:W-:Y:S01]  /*1780*/  USHF.R.U32.HI UR5, URZ, 0x4, UR5 ;  /* 0x000000043f057899 */ /* 0x000fe20008011605 */
[----:B------:R-:W-:Y:S01]  /*1790*/  IMAD.WIDE R60, R5, 0x10, R60 ;  /* 0x00000010053c7825 */ /* 0x000fe200078e023c */
[----:B------:R-:W-:Y:S01]  /*17a0*/  ULOP3.LUT UR4, UR4, 0x3fff, URZ, 0xc0, !UPT ;  /* 0x00003fff04047892 */ /* 0x000fe2000f8ec03f */
[----:B------:R-:W-:Y:S01]  /*17b0*/  LOP3.LUT R63, R63, 0x8, RZ, 0xc, !PT ;  /* 0x000000083f3f7812 */ /* 0x000fe200078e0cff */
[----:B------:R-:W-:Y:S01]  /*17c0*/  ULOP3.LUT UR5, UR5, 0x3fff, URZ, 0xc0, !UPT ;  /* 0x00003fff05057892 */ /* 0x000fe2000f8ec03f */
[----:B------:R-:W-:Y:S01]  /*17d0*/  VIADD R64, R62, UR42 ;  /* 0x0000002a3e407c36 */ /* 0x000fe20008000000 */
[----:B------:R-:W-:Y:S01]  /*17e0*/  LOP3.LUT R65, R65, 0x18, RZ, 0x3c, !PT ;  /* 0x0000001841417812 */ /* 0x000fe200078e3cff */
[----:B------:R-:W-:Y:S01]  /*17f0*/  VIADD R66, R66, UR6 ;  /* 0x0000000642427c36 */ /* 0x000fe20008000000 */
[----:B------:R-:W-:-:S02]  /*1800*/  ULOP3.LUT UR44, UR4, 0x10000, URZ, 0xfc, !UPT ;  /* 0x00010000042c7892 */ /* 0x000fc4000f8efc3f */
[----:B------:R-:W-:-:S12]  /*1810*/  ULOP3.LUT UR45, UR5, 0x10000, URZ, 0xfc, !UPT ;  /* 0x00010000052d7892 */ /* 0x000fd8000f8efc3f */
.L_x_105:
[----:B------:R-:W-:Y:S01]  /*1820*/  SHF.L.U32 R3, R75, 0x1f, RZ ;  /* 0x0000001f4b037819 */ /* 0x000fe200000006ff */
[----:B------:R-:W-:Y:S02]  /*1830*/  ULDC UR4, c[0x0][0x28c] ;  /* 0x0000a30000047ab9 */ /* 0x000fe40000000800 */
[----:B------:R-:W-:Y:S01]  /*1840*/  ISETP.LT.AND P1, PT, RZ, UR4, PT ;  /* 0x00000004ff007c0c */ /* 0x000fe2000bf21270 */
[----:B------:R-:W1:Y:S02]  /*1850*/  SYNCS.PHASECHK.TRANS64.TRYWAIT P0, [R62+UR42], R3 ;  /* 0x000000033e0075a7 */ /* 0x000e64000800016a */
[----:B01-34-:R-:W-:Y:S10]  /*1860*/  @!P0 BRA `(.L_x_20) ;  /* 0x0000004400348947 */ /* 0x01bff40003800000 */
.L_x_137:
[----:B------:R-:W-:Y:S05]  /*1870*/  @P1 BRA `(.L_x_21) ;  /* 0x0000000000401947 */ /* 0x000fea0003800000 */
[----:B------:R-:W-:Y:S01]  /*1880*/  MOV R0, 0x0 ;  /* 0x0000000000007802 */ /* 0x000fe20000000f00 */
[----:B------:R-:W-:Y:S01]  /*1890*/  ULDC.64 UR4, c[0x4][0x68] ;  /* 0x01001a0000047ab9 */ /* 0x000fe20000000a00 */
[----:B------:R-:W-:Y:S01]  /*18a0*/  ULDC.64 UR6, c[0x4][0x8] ;  /* 0x0100020000067ab9 */ /* 0x000fe20000000a00 */
[----:B------:R-:W-:Y:S01]  /*18b0*/  IMAD.U32 R4, RZ, RZ, UR4 ;  /* 0x00000004ff047e24 */ /* 0x000fe2000f8e00ff */
[----:B------:R2:W3:Y:S01]  /*18c0*/  LDC.64 R14, c[0x4][R0] ;  /* 0x01000000000e7b82 */ /* 0x0004e20000000a00 */
[----:B------:R-:W-:Y:S01]  /*18d0*/  IMAD.U32 R5, RZ, RZ, UR5 ;  /* 0x00000005ff057e24 */ /* 0x000fe2000f8e00ff */
[----:B------:R-:W-:Y:S01]  /*18e0*/  ULDC.64 UR4, c[0x4][0x70] ;  /* 0x01001c0000047ab9 */ /* 0x000fe20000000a00 */
[----:B------:R-:W-:Y:S02]  /*18f0*/  IMAD.U32 R10, RZ, RZ, UR6 ;  /* 0x00000006ff0a7e24 */ /* 0x000fe4000f8e00ff */
[----:B------:R-:W-:Y:S02]  /*1900*/  IMAD.U32 R6, RZ, RZ, UR4 ;  /* 0x00000004ff067e24 */ /* 0x000fe4000f8e00ff */
[----:B------:R-:W-:-:S02]  /*1910*/  IMAD.U32 R7, RZ, RZ, UR5 ;  /* 0x00000005ff077e24 */ /* 0x000fc4000f8e00ff */
[----:B------:R-:W-:Y:S02]  /*1920*/  IMAD.U32 R11, RZ, RZ, UR7 ;  /* 0x00000007ff0b7e24 */ /* 0x000fe4000f8e00ff */
[----:B------:R-:W-:Y:S02]  /*1930*/  IMAD.MOV.U32 R8, RZ, RZ, 0x1e1 ;  /* 0x000001e1ff087424 */ /* 0x000fe400078e00ff */
[----:B0-----:R-:W-:Y:S02]  /*1940*/  IMAD.MOV.U32 R12, RZ, RZ, 0x1 ;  /* 0x00000001ff0c7424 */ /* 0x001fe400078e00ff */
[----:B--2---:R-:W-:-:S07]  /*1950*/  IMAD.MOV.U32 R13, RZ, RZ, RZ ;  /* 0x000000ffff0d7224 */ /* 0x004fce00078e00ff */
[----:B------:R-:W-:-:S07]  /*1960*/  LEPC R20, `(.L_x_21) ;  /* 0x000000001014794e */ /* 0x000fce0000000000 */
[----:B-1-3-5:R-:W-:Y:S05]  /*1970*/  CALL.ABS.NOINC R14 ;  /* 0x000000000e007343 */ /* 0x02afea0003c00000 */
.L_x_21:
[----:B------:R-:W-:-:S13]  /*1980*/  ISETP.NE.AND P0, PT, R74, 0x3, PT ;  /* 0x000000034a00780c */ /* 0x000fda0003f05270 */
[----:B------:R-:W-:Y:S05]  /*1990*/  @!P0 BRA `(.L_x_22) ;  /* 0x0000000000048947 */ /* 0x000fea0003800000 */
[----:B------:R-:W-:Y:S01]  /*19a0*/  BPT.TRAP 0x1 ;  /* 0x000000040000795c */ /* 0x000fe20000300000 */
.L_x_22:
[----:B-1----:R-:W-:Y:S02]  /*19b0*/  IMAD.U32 R3, RZ, RZ, UR38 ;  /* 0x00000026ff037e24 */ /* 0x002fe4000f8e00ff */
[----:B------:R-:W-:-:S03]  /*19c0*/  IMAD.U32 R0, RZ, RZ, UR39 ;  /* 0x00000027ff007e24 */ /* 0x000fc6000f8e00ff */
[----:B------:R-:W-:Y:S02]  /*19d0*/  LEA R3, R3, UR41, 0x3 ;  /* 0x0000002903037c11 */ /* 0x000fe4000f8e18ff */
[----:B------:R-:W-:-:S04]  /*19e0*/  SHF.L.U32 R0, R0, 0x1f, RZ ;  /* 0x0000001f00007819 */ /* 0x000fc800000006ff */
[----:B------:R1:W2:Y:S01]  /*19f0*/  SYNCS.PHASECHK.TRANS64.TRYWAIT P1, [R3+URZ], R0 ;  /* 0x00000000030075a7 */ /* 0x0002a2000802017f */
[----:B------:R-:W-:Y:S05]  /*1a00*/  @!P0 BRA `(.L_x_23) ;  /* 0x0000000000048947 */ /* 0x000fea0003800000 */
[----:B------:R-:W-:Y:S01]  /*1a10*/  BPT.TRAP 0x1 ;  /* 0x000000040000795c */ /* 0x000fe20000300000 */
.L_x_23:
[----:B--2---:R-:W-:Y:S05]  /*1a20*/  @P1 BRA `(.L_x_24) ;  /* 0x0000000000081947 */ /* 0x004fea0003800000 */
[----:B------:R-:W2:Y:S02]  /*1a30*/  SYNCS.PHASECHK.TRANS64.TRYWAIT P1, [R3+URZ], R0 ;  /* 0x00000000030075a7 */ /* 0x000ea4000802017f */
[----:B--2---:R-:W-:Y:S05]  /*1a40*/  @!P1 BRA `(.L_x_25) ;  /* 0x0000004000d09947 */ /* 0x004fea0003800000 */
.L_x_24:
[----:B------:R-:W-:Y:S05]  /*1a50*/  WARPSYNC.ALL ;  /* 0x0000000000007948 */ /* 0x000fea0003800000 */
[----:B------:R-:W-:Y:S01]  /*1a60*/  ULEA UR8, UR38, UR44, 0x9 ;  /* 0x0000002c26087291 */ /* 0x000fe2000f8e483f */
[----:B------:R-:W-:Y:S01]  /*1a70*/  WARPGROUP.ARRIVE ;  /* 0x00000000000079c5 */ /* 0x000fe20000000000 */
[----:B------:R-:W-:Y:S01]  /*1a80*/  ULEA UR9, UR38, UR45, 0x9 ;  /* 0x0000002d26097291 */ /* 0x000fe2000f8e483f */
[----:B-12---:R-:W-:Y:S01]  /*1a90*/  IMAD.U32 R0, RZ, RZ, UR43 ;  /* 0x0000002bff007e24 */ /* 0x006fe2000f8e00ff */
[----:B------:R-:W-:Y:S01]  /*1aa0*/  UMOV UR5, 0x40000040 ;  /* 0x4000004000057882 */ /* 0x000fe20000000000 */
[----:B------:R-:W-:-:S02]  /*1ab0*/  UMOV UR7, 0x40000040 ;  /* 0x4000004000077882 */ /* 0x000fc40000000000 */
[----:B------:R-:W-:Y:S01]  /*1ac0*/  UMOV UR4, UR8 ;  /* 0x0000000800047c82 */ /* 0x000fe20008000000 */
[----:B------:R-:W-:Y:S01]  /*1ad0*/  ISETP.GE.AND P1, PT, R0, 0x1, PT ;  /* 0x000000010000780c */ /* 0x000fe20003f26270 */
[----:B------:R-:W-:Y:S02]  /*1ae0*/  UMOV UR6, UR9 ;  /* 0x0000000900067c82 */ /* 0x000fe40008000000 */
[----:B------:R-:W-:Y:S01]  /*1af0*/  HGMMA.64x64x8.F32.TF32 R24, gdesc[UR4], RZ, !UPT, gsb0 ;  /* 0x04e00000041879f0 */ /* 0x000fe2000c0028ff */
[----:B------:R-:W-:Y:S02]  /*1b00*/  UIADD3 UR4, UR8, 0x2, URZ ;  /* 0x0000000208047890 */ /* 0x000fe4000fffe03f */
[----:B------:R-:W-:Y:S01]  /*1b10*/  UIADD3 UR6, UR9, 0x2, URZ ;  /* 0x0000000209067890 */ /* 0x000fe2000fffe03f */
[----:B------:R-:W-:Y:S01]  /*1b20*/  UMOV UR5, 0x40000040 ;  /* 0x4000004000057882 */ /* 0x000fe20000000000 */
[----:B------:R-:W-:Y:S01]  /*1b30*/  UMOV UR7, 0x40000040 ;  /* 0x4000004000077882 */ /* 0x000fe20000000000 */
[----:B------:R-:W-:-:S02]  /*1b40*/  WARPGROUP.DEPBAR.LE gsb0, 0x0 ;  /* 0x00008000000079c5 */ /* 0x000fc40000010000 */
[----:B------:R-:W-:-:S06]  /*1b50*/  WARPGROUP.ARRIVE ;  /* 0x00000000000079c5 */ /* 0x000fcc0000000000 */
[----:B------:R-:W-:Y:S01]  /*1b60*/  HGMMA.64x64x8.F32.TF32 R24, gdesc[UR4], R24, gsb0 ;  /* 0x04e00000041879f0 */ /* 0x000fe20008002818 */
[----:B------:R-:W-:Y:S02]  /*1b70*/  UIADD3 UR4, UR8, 0x4, URZ ;  /* 0x0000000408047890 */ /* 0x000fe4000fffe03f */
[----:B------:R-:W-:Y:S01]  /*1b80*/  UIADD3 UR6, UR9, 0x4, URZ ;  /* 0x0000000409067890 */ /* 0x000fe2000fffe03f */
[----:B------:R-:W-:Y:S01]  /*1b90*/  UMOV UR5, 0x40000040 ;  /* 0x4000004000057882 */ /* 0x000fe20000000000 */
[----:B------:R-:W-:Y:S01]  /*1ba0*/  UMOV UR7, 0x40000040 ;  /* 0x4000004000077882 */ /* 0x000fe20000000000 */
[----:B------:R-:W-:Y:S02]  /*1bb0*/  WARPGROUP.DEPBAR.LE gsb0, 0x0 ;  /* 0x00008000000079c5 */ /* 0x000fe40000010000 */
        /* <DEDUP_REMOVED lines=8> */
[----:B------:R-:W-:Y:S03]  /*1c40*/  HGMMA.64x64x8.F32.TF32 R24, gdesc[UR4], R24, gsb0 ;  /* 0x04e00000041879f0 */ /* 0x000fe60008002818 */
[----:B------:R-:W-:Y:S02]  /*1c50*/  WARPGROUP.DEPBAR.LE gsb0, 0x0 ;  /* 0x00008000000079c5 */ /* 0x000fe40000010000 */
[----:B------:R-:W-:Y:S05]  /*1c60*/  @!P1 BRA `(.L_x_26) ;  /* 0x0000000400149947 */ /* 0x000fea0003800000 */
[----:B------:R-:W-:Y:S01]  /*1c70*/  UIADD3 UR4, UR38, 0x1, URZ ;  /* 0x0000000126047890 */ /* 0x000fe2000fffe03f */
[----:B------:R-:W-:Y:S02]  /*1c80*/  IMAD.U32 R0, RZ, RZ, UR43 ;  /* 0x0000002bff007e24 */ /* 0x000fe4000f8e00ff */
[----:B------:R-:W-:Y:S01]  /*1c90*/  IMAD.U32 R3, RZ, RZ, UR38 ;  /* 0x00000026ff037e24 */ /* 0x000fe2000f8e00ff */
[----:B------:R-:W-:-:S04]  /*1ca0*/  UISETP.NE.AND UP0, UPT, UR4, 0xe, UPT ;  /* 0x0000000e0400788c */ /* 0x000fc8000bf05270 */
[----:B------:R-:W-:Y:S02]  /*1cb0*/  USEL UR5, URZ, 0x1, UP0 ;  /* 0x000000013f057887 */ /* 0x000fe40008000000 */
[----:B------:R-:W-:Y:S02]  /*1cc0*/  USEL UR8, UR4, URZ, UP0 ;  /* 0x0000003f04087287 */ /* 0x000fe40008000000 */
[----:B------:R-:W-:-:S06]  /*1cd0*/  ULOP3.LUT UR5, UR39, UR5, URZ, 0x3c, !UPT ;  /* 0x0000000527057292 */ /* 0x000fcc000f8e3c3f */
[----:B------:R-:W-:-:S07]  /*1ce0*/  IMAD.U32 R6, RZ, RZ, UR5 ;  /* 0x00000005ff067e24 */ /* 0x000fce000f8e00ff */
.L_x_33:
[----:B------:R-:W-:Y:S05]  /*1cf0*/  @!P0 BRA `(.L_x_27) ;  /* 0x0000000000048947 */ /* 0x000fea0003800000 */
[----:B------:R-:W-:Y:S01]  /*1d00*/  BPT.TRAP 0x1 ;  /* 0x000000040000795c */ /* 0x000fe20000300000 */
.L_x_27:
[----:B------:R-:W-:Y:S01]  /*1d10*/  ULEA UR4, UR8, UR41, 0x3 ;  /* 0x0000002908047291 */ /* 0x000fe2000f8e183f */
[----:B------:R-:W-:-:S08]  /*1d20*/  SHF.L.U32 R4, R6, 0x1f, RZ ;  /* 0x0000001f06047819 */ /* 0x000fd000000006ff */
[----:B------:R1:W2:Y:S01]  /*1d30*/  SYNCS.PHASECHK.TRANS64.TRYWAIT P1, [UR4], R4 ;  /* 0x00000004ff0075a7 */ /* 0x0002a20008020144 */
[----:B------:R-:W-:Y:S05]  /*1d40*/  @!P0 BRA `(.L_x_28) ;  /* 0x0000000000048947 */ /* 0x000fea0003800000 */
[----:B------:R-:W-:Y:S01]  /*1d50*/  BPT.TRAP 0x1 ;  /* 0x000000040000795c */ /* 0x000fe20000300000 */
.L_x_28:
[----:B--2---:R-:W-:Y:S05]  /*1d60*/  @P1 BRA `(.L_x_29) ;  /* 0x0000000000081947 */ /* 0x004fea0003800000 */
[----:B------:R-:W2:Y:S02]  /*1d70*/  SYNCS.PHASECHK.TRANS64.TRYWAIT P1, [UR4], R4 ;  /* 0x00000004ff0075a7 */ /* 0x000ea40008020144 */
[----:B--2---:R-:W-:Y:S05]  /*1d80*/  @!P1 BRA `(.L_x_30) ;  /* 0x0000004000149947 */ /* 0x004fea0003800000 */
.L_x_29:
[----:B------:R-:W-:Y:S01]  /*1d90*/  ULEA UR9, UR8, UR44, 0x9 ;  /* 0x0000002c08097291 */ /* 0x000fe2000f8e483f */
[----:B------:R-:W-:Y:S01]  /*1da0*/  WARPGROUP.ARRIVE ;  /* 0x00000000000079c5 */ /* 0x000fe20000000000 */
[----:B------:R-:W-:Y:S01]  /*1db0*/  ULEA UR10, UR8, UR45, 0x9 ;  /* 0x0000002d080a7291 */ /* 0x000fe2000f8e483f */
[----:B------:R-:W-:Y:S01]  /*1dc0*/  UMOV UR5, 0x40000040 ;  /* 0x4000004000057882 */ /* 0x000fe20000000000 */
[----:B------:R-:W-:-:S03]  /*1dd0*/  UMOV UR7, 0x40000040 ;  /* 0x4000004000077882 */ /* 0x000fc60000000000 */
[----:B------:R-:W-:Y:S02]  /*1de0*/  UMOV UR4, UR9 ;  /* 0x0000000900047c82 */ /* 0x000fe40008000000 */
[----:B------:R-:W-:Y:S02]  /*1df0*/  UMOV UR6, UR10 ;  /* 0x0000000a00067c82 */ /* 0x000fe40008000000 */
[----:B------:R-:W-:Y:S01]  /*1e00*/  HGMMA.64x64x8.F32.TF32 R24, gdesc[UR4], R24, gsb0 ;  /* 0x04e00000041879f0 */ /* 0x000fe20008002818 */
        /* <DEDUP_REMOVED lines=23> */
[----:B------:R-:W-:Y:S01]  /*1f80*/  BPT.TRAP 0x1 ;  /* 0x000000040000795c */ /* 0x000fe20000300000 */
.L_x_31:
[----:B------:R-:W-:-:S13]  /*1f90*/  ISETP.NE.AND P1, PT, R67, RZ, PT ;  /* 0x000000ff4300720c */ /* 0x000fda0003f25270 */
[----:B-12---:R-:W-:-:S05]  /*1fa0*/  @P1 LEA R4, R3, UR41, 0x3 ;  /* 0x0000002903041c11 */ /* 0x006fca000f8e18ff */
[----:B------:R-:W-:-:S05]  /*1fb0*/  @P1 VIADD R5, R4, 0x70 ;  /* 0x0000007004051836 */ /* 0x000fca0000000000 */
[----:B------:R-:W-:-:S04]  /*1fc0*/  @P1 PRMT R5, R56, 0x654, R5 ;  /* 0x0000065438051816 */ /* 0x000fc80000000005 */
[----:B------:R1:W-:Y:S01]  /*1fd0*/  @P1 SYNCS.ARRIVE.TRANS64.RED.A1T0 RZ, [R5+URZ], RZ ;  /* 0x000000ff05ff19a7 */ /* 0x0003e2000810043f */
[----:B------:R-:W-:-:S13]  /*1fe0*/  ISETP.GT.U32.AND P1, PT, R16, 0x1, PT ;  /* 0x000000011000780c */ /* 0x000fda0003f24070 */
[----:B-1----:R-:W-:Y:S05]  /*1ff0*/  @P1 BRA `(.L_x_32) ;  /* 0x0000000000041947 */ /* 0x002fea0003800000 */
[----:B------:R-:W-:Y:S01]  /*2000*/  BPT.TRAP 0x1 ;  /* 0x000000040000795c */ /* 0x000fe20000300000 */
.L_x_32:
[----:B------:R-:W-:Y:S01]  /*2010*/  UIADD3 UR8, UR8, 0x1, URZ ;  /* 0x0000000108087890 */ /* 0x000fe2000fffe03f */
[C---:B------:R-:W-:Y:S01]  /*2020*/  ISETP.GT.AND P2, PT, R0.reuse, 0x1, PT ;  /* 0x000000010000780c */ /* 0x040fe20003f44270 */
[----:B------:R-:W-:Y:S02]  /*2030*/  VIADD R3, R3, 0x1 ;  /* 0x0000000103037836 */ /* 0x000fe40000000000 */
[----:B------:R-:W-:Y:S01]  /*2040*/  UISETP.NE.AND UP0, UPT, UR8, 0xe, UPT ;  /* 0x0000000e0800788c */ /* 0x000fe2000bf05270 */
[----:B------:R-:W-:Y:S02]  /*2050*/  VIADD R0, R0, 0xffffffff ;  /* 0xffffffff00007836 */ /* 0x000fe40000000000 */
[C---:B------:R-:W-:Y:S01]  /*2060*/  ISETP.NE.AND P1, PT, R3.reuse, 0xe, PT ;  /* 0x0000000e0300780c */ /* 0x040fe20003f25270 */
[----:B------:R-:W-:Y:S02]  /*2070*/  USEL UR4, URZ, 0x1, UP0 ;  /* 0x000000013f047887 */ /* 0x000fe40008000000 */
[----:B------:R-:W-:Y:S01]  /*2080*/  USEL UR8, UR8, URZ, UP0 ;  /* 0x0000003f08087287 */ /* 0x000fe20008000000 */
[----:B------:R-:W-:-:S03]  /*2090*/  SEL R3, R3, RZ, P1 ;  /* 0x000000ff03037207 */ /* 0x000fc60000800000 */
[----:B------:R-:W-:Y:S01]  /*20a0*/  LOP3.LUT R6, R6, UR4, RZ, 0x3c, !PT ;  /* 0x0000000406067c12 */ /* 0x000fe2000f8e3cff */
[----:B------:R-:W-:Y:S07]  /*20b0*/  @P2 BRA `(.L_x_33) ;  /* 0xfffffffc000c2947 */ /* 0x000fee000383ffff */
.L_x_26:
[----:B------:R-:W1:Y:S01]  /*20c0*/  LDC R0, c[0x0][0x28c] ;  /* 0x0000a300ff007b82 */ /* 0x000e620000000800 */
[----:B------:R2:W-:Y:S01]  /*20d0*/  SYNCS.ARRIVE.TRANS64.A1T0 RZ, [R63+UR47], RZ ;  /* 0x000000ff3fff79a7 */ /* 0x0005e2000810002f */
[----:B-1----:R-:W-:-:S13]  /*20e0*/  ISETP.GE.AND P1, PT, R0, 0x1, PT ;  /* 0x000000010000780c */ /* 0x002fda0003f26270 */
[----:B--2---:R-:W-:Y:S05]  /*20f0*/  @!P1 BRA `(.L_x_34) ;  /* 0x00000000004c9947 */ /* 0x004fea0003800000 */
[----:B------:R-:W-:Y:S05]  /*2100*/  @!P0 BRA `(.L_x_35) ;  /* 0x0000000000048947 */ /* 0x000fea0003800000 */
[----:B------:R-:W-:Y:S01]  /*2110*/  BPT.TRAP 0x1 ;  /* 0x000000040000795c */ /* 0x000fe20000300000 */
.L_x_35:
[----:B------:R-:W-:Y:S01]  /*2120*/  ISETP.NE.AND P1, PT, R67, RZ, PT ;  /* 0x000000ff4300720c */ /* 0x000fe20003f25270 */
[----:B------:R-:W-:Y:S01]  /*2130*/  BSSY B0, `(.L_x_36) ;  /* 0x000000d000007945 */ /* 0x000fe20003800000 */
[----:B------:R-:W-:-:S11]  /*2140*/  ISETP.GT.U32.AND P0, PT, R16, 0x1, PT ;  /* 0x000000011000780c */ /* 0x000fd60003f04070 */
[----:B------:R-:W-:Y:S05]  /*2150*/  @!P1 BRA `(.L_x_37) ;  /* 0x0000000000289947 */ /* 0x000fea0003800000 */
[----:B------:R-:W-:-:S04]  /*2160*/  UIADD3 UR6, UR43, UR38, URZ ;  /* 0x000000262b067290 */ /* 0x000fc8000fffe03f */
[----:B------:R-:W-:-:S04]  /*2170*/  USHF.R.U32.HI UR4, URZ, 0x1, UR6 ;  /* 0x000000013f047899 */ /* 0x000fc80008011606 */
[----:B------:R-:W-:-:S04]  /*2180*/  UIMAD.WIDE.U32 UR4, UR4, -0x6db6db6d, URZ ;  /* 0x92492493040478a5 */ /* 0x000fc8000f8e003f */
[----:B------:R-:W-:-:S04]  /*2190*/  USHF.R.U32.HI UR4, URZ, 0x2, UR5 ;  /* 0x000000023f047899 */ /* 0x000fc80008011605 */
[----:B------:R-:W-:-:S04]  /*21a0*/  UIMAD UR6, UR4, -0xe, UR6 ;  /* 0xfffffff2040678a4 */ /* 0x000fc8000f8e0206 */
[----:B------:R-:W-:-:S04]  /*21b0*/  ULEA UR6, UR6, UR41, 0x3 ;  /* 0x0000002906067291 */ /* 0x000fc8000f8e183f */
[----:B------:R-:W-:-:S06]  /*21c0*/  UIADD3 UR6, UR6, 0x70, URZ ;  /* 0x0000007006067890 */ /* 0x000fcc000fffe03f */
[----:B------:R-:W-:-:S05]  /*21d0*/  IMAD.U32 R3, RZ, RZ, UR6 ;  /* 0x00000006ff037e24 */ /* 0x000fca000f8e00ff */
[----:B------:R-:W-:-:S04]  /*21e0*/  PRMT R0, R56, 0x654, R3 ;  /* 0x0000065438007816 */ /* 0x000fc80000000003 */
[----:B------:R1:W-:Y:S03]  /*21f0*/  SYNCS.ARRIVE.TRANS64.RED.A1T0 RZ, [R0+URZ], RZ ;  /* 0x000000ff00ff79a7 */ /* 0x0003e6000810043f */
.L_x_37:
[----:B------:R-:W-:Y:S05]  /*2200*/  BSYNC B0 ;  /* 0x0000000000007941 */ /* 0x000fea0003800000 */
.L_x_36:
[----:B------:R-:W-:Y:S05]  /*2210*/  @P0 BRA `(.L_x_34) ;  /* 0x0000000000040947 */ /* 0x000fea0003800000 */
[----:B------:R-:W-:Y:S01]  /*2220*/  BPT.TRAP 0x1 ;  /* 0x000000040000795c */ /* 0x000fe20000300000 */
.L_x_34:
[----:B------:R-:W-:Y:S01]  /*2230*/  SHF.L.U32 R3, R75, 0x1f, RZ ;  /* 0x0000001f4b037819 */ /* 0x000fe200000006ff */
[----:B------:R-:W-:Y:S01]  /*2240*/  UIADD3 UR38, UR46, UR38, URZ ;  /* 0x000000262e267290 */ /* 0x000fe2000fffe03f */
[----:B-1----:R-:W1:Y:S01]  /*2250*/  LDC R0, c[0x0][0x288] ;  /* 0x0000a200ff007b82 */ /* 0x002e620000000800 */
[----:B------:R-:W-:Y:S01]  /*2260*/  UISETP.GE.U32.AND UP1, UPT, UR46, 0xe, UPT ;  /* 0x0000000e2e00788c */ /* 0x000fe2000bf26070 */
[----:B------:R-:W-:Y:S01]  /*2270*/  IMAD.SHL.U32 R8, R59, 0x2, RZ ;  /* 0x000000023b087824 */ /* 0x000fe200078e00ff */
[----:B------:R-:W-:Y:S02]  /*2280*/  UISETP.GT.U32.AND UP0, UPT, UR38, 0xd, UPT ;  /* 0x0000000d2600788c */ /* 0x000fe4000bf04070 */
[----:B------:R-:W-:Y:S02]  /*2290*/  USHF.R.U32.HI UR4, URZ, 0x1, UR38 ;  /* 0x000000013f047899 */ /* 0x000fe40008011626 */
[----:B------:R-:W-:Y:S01]  /*22a0*/  UISETP.LT.U32.AND UP0, UPT, UR46, 0xe, UP0 ;  /* 0x0000000e2e00788c */ /* 0x000fe20008701070 */
[----:B------:R-:W2:Y:S01]  /*22b0*/  SYNCS.PHASECHK.TRANS64.TRYWAIT P0, [R62+UR42+0x10], R3 ;  /* 0x000010033e0075a7 */ /* 0x000ea2000800016a */
[----:B------:R-:W-:Y:S01]  /*22c0*/  UIMAD.WIDE.U32 UR4, UR4, -0x6db6db6d, URZ ;  /* 0x92492493040478a5 */ /* 0x000fe2000f8e003f */
[----:B------:R-:W-:Y:S01]  /*22d0*/  SHF.R.S32.HI R9, RZ, 0x1f, R8 ;  /* 0x0000001fff097819 */ /* 0x000fe20000011408 */
[----:B------:R-:W-:-:S02]  /*22e0*/  USEL UR6, URZ, 0x1, !UP0 ;  /* 0x000000013f067887 */ /* 0x000fc4000c000000 */
[----:B------:R-:W-:Y:S02]  /*22f0*/  USHF.R.U32.HI UR4, URZ, 0x2, UR5 ;  /* 0x000000023f047899 */ /* 0x000fe40008011605 */
[----:B------:R-:W-:Y:S02]  /*2300*/  ULOP3.LUT UR39, UR39, UR6, URZ, 0x3c, !UPT ;  /* 0x0000000627277292 */ /* 0x000fe4000f8e3c3f */
[----:B------:R-:W-:Y:S02]  /*2310*/  UIMAD UR38, UR4, -0xe, UR38 ;  /* 0xfffffff2042678a4 */ /* 0x000fe4000f8e0226 */
[----:B------:R-:W-:Y:S01]  /*2320*/  @UP1 ULOP3.LUT UR39, UR39, 0x1, UR4, 0x78, !UPT ;  /* 0x0000000127271892 */ /* 0x000fe2000f8e7804 */
[----:B-12---:R-:W-:Y:S11]  /*2330*/  @!P0 BRA `(.L_x_38) ;  /* 0x0000003800c08947 */ /* 0x006ff60003800000 */
.L_x_138:
[----:B------:R-:W-:Y:S01]  /*2340*/  IMAD.SHL.U32 R7, R19, 0x40, RZ ;  /* 0x0000004013077824 */ /* 0x000fe200078e00ff */
[----:B------:R-:W-:Y:S01]  /*2350*/  ULDC UR6, c[0x0][0x284] ;  /* 0x0000a10000067ab9 */ /* 0x000fe20000000800 */
[----:B------:R-:W-:Y:S01]  /*2360*/  IMAD.SHL.U32 R14, R22, 0x40, RZ ;  /* 0x00000040160e7824 */ /* 0x000fe200078e00ff */
[----:B------:R-:W-:Y:S01]  /*2370*/  SHF.R.S32.HI R11, RZ, 0x1f, R2 ;  /* 0x0000001fff0b7819 */ /* 0x000fe20000011402 */
[----:B------:R-:W-:Y:S01]  /*2380*/  ULDC.64 UR4, c[0x0][0x5d0] ;  /* 0x0001740000047ab9 */ /* 0x000fe20000000a00 */
[----:B------:R-:W-:Y:S01]  /*2390*/  ISETP.GE.AND P0, PT, R7, UR6, PT ;  /* 0x0000000607007c0c */ /* 0x000fe2000bf06270 */
[----:B------:R-:W-:Y:S01]  /*23a0*/  IMAD.WIDE.U32 R4, R2, UR4, R8 ;  /* 0x0000000402047c25 */ /* 0x000fe2000f8e0008 */
[----:B------:R-:W-:Y:S02]  /*23b0*/  SHF.R.S32.HI R15, RZ, 0x1f, R14 ;  /* 0x0000001fff0f7819 */ /* 0x000fe4000001140e */
[C---:B------:R-:W-:Y:S01]  /*23c0*/  ISETP.GE.OR P0, PT, R14.reuse, R0, P0 ;  /* 0x000000000e00720c */ /* 0x040fe20000706670 */
[----:B-1----:R-:W-:Y:S01]  /*23d0*/  IMAD R3, R11, UR4, RZ ;  /* 0x000000040b037c24 */ /* 0x002fe2000f8e02ff */
[----:B------:R-:W-:-:S03]  /*23e0*/  IADD3 R4, P1, R14, R4, RZ ;  /* 0x000000040e047210 */ /* 0x000fc60007f3e0ff */
[----:B------:R-:W-:-:S05]  /*23f0*/  IMAD R3, R2, UR5, R3 ;  /* 0x0000000502037c24 */ /* 0x000fca000f8e0203 */
[----:B------:R-:W-:-:S03]  /*2400*/  IADD3.X R5, R15, R5, R3, P1, !PT ;  /* 0x000000050f057210 */ /* 0x000fc60000ffe403 */
[----:B------:R-:W-:Y:S05]  /*2410*/  @P0 BRA `(.L_x_39) ;  /* 0x0000001c00180947 */ /* 0x000fea0003800000 */
[----:B------:R-:W1:Y:S01]  /*2420*/  LDC.64 R76, c[0x0][0x5c8] ;  /* 0x00017200ff4c7b82 */ /* 0x000e620000000a00 */
[----:B-----5:R-:W-:Y:S01]  /*2430*/  FSETP.NEU.AND P0, PT, R58, RZ, PT ;  /* 0x000000ff3a00720b */ /* 0x020fe20003f0d000 */
[----:B------:R-:W-:Y:S01]  /*2440*/  IMAD R3, R59, -0x2, R0 ;  /* 0xfffffffe3b037824 */ /* 0x000fe200078e0200 */
[----:B------:R-:W-:Y:S01]  /*2450*/  BSSY B0, `(.L_x_39) ;  /* 0x00001c2000007945 */ /* 0x000fe20003800000 */
[----:B------:R-:W-:-:S04]  /*2460*/  IMAD.WIDE R70, R19, 0x40, R60 ;  /* 0x0000004013467825 */ /* 0x000fc800078e023c */
[----:B------:R-:W-:Y:S02]  /*2470*/  IMAD.IADD R3, R3, 0x1, -R14 ;  /* 0x0000000103037824 */ /* 0x000fe400078e0a0e */
[----:B------:R-:W-:-:S03]  /*2480*/  IMAD.IADD R0, R66, 0x1, -R7 ;  /* 0x0000000142007824 */ /* 0x000fc600078e0a07 */
[----:B------:R-:W-:-:S04]  /*2490*/  ISETP.GT.AND P1, PT, R3, RZ, PT ;  /* 0x000000ff0300720c */ /* 0x000fc80003f24270 */
[----:B------:R-:W-:Y:S01]  /*24a0*/  ISETP.GT.AND P3, PT, R0, RZ, P1 ;  /* 0x000000ff0000720c */ /* 0x000fe20000f64270 */
[-C--:B-1----:R-:W-:Y:S02]  /*24b0*/  IMAD R6, R71, R76.reuse, RZ ;  /* 0x0000004c47067224 */ /* 0x082fe400078e02ff */
[----:B------:R-:W-:-:S04]  /*24c0*/  IMAD.WIDE.U32 R72, R70, R76, R4 ;  /* 0x0000004c46487225 */ /* 0x000fc800078e0004 */
[----:B------:R-:W-:-:S04]  /*24d0*/  IMAD R5, R70, R77, R6 ;  /* 0x0000004d46057224 */ /* 0x000fc800078e0206 */
[----:B------:R-:W-:Y:S01]  /*24e0*/  IMAD.IADD R7, R73, 0x1, R5 ;  /* 0x0000000149077824 */ /* 0x000fe200078e0205 */
[----:B------:R-:W-:Y:S06]  /*24f0*/  @!P0 BRA `(.L_x_40) ;  /* 0x0000001000e48947 */ /* 0x000fec0003800000 */
[----:B------:R-:W1:Y:S01]  /*2500*/  LDC.64 R78, c[0x0][0x5b8] ;  /* 0x00016e00ff4e7b82 */ /* 0x000e620000000a00 */
[----:B------:R-:W-:-:S07]  /*2510*/  ULDC.64 UR4, c[0x0][0x5c0] ;  /* 0x0001700000047ab9 */ /* 0x000fce0000000a00 */
[----:B------:R-:W2:Y:S08]  /*2520*/  LDC.64 R80, c[0x0][0x5b0] ;  /* 0x00016c00ff507b82 */ /* 0x000eb00000000a00 */
[----:B------:R-:W0:Y:S01]  /*2530*/  LDC.64 R82, c[0x0][0x5a8] ;  /* 0x00016a00ff527b82 */ /* 0x000e220000000a00 */
[-C--:B-1----:R-:W-:Y:S02]  /*2540*/  IMAD R6, R11, R78.reuse, RZ ;  /* 0x0000004e0b067224 */ /* 0x082fe400078e02ff */
[----:B------:R-:W-:-:S04]  /*2550*/  IMAD.WIDE.U32 R4, R2, R78, R8 ;  /* 0x0000004e02047225 */ /* 0x000fc800078e0008 */
[----:B------:R-:W-:Y:S01]  /*2560*/  IMAD R73, R2, R79, R6 ;  /* 0x0000004f02497224 */ /* 0x000fe200078e0206 */
[----:B------:R-:W-:Y:S01]  /*2570*/  IADD3 R10, P0, R14, R4, RZ ;  /* 0x000000040e0a7210 */ /* 0x000fe20007f1e0ff */
[----:B--2---:R-:W-:-:S03]  /*2580*/  IMAD R4, R71, R80, RZ ;  /* 0x0000005047047224 */ /* 0x004fc600078e02ff */
[----:B------:R-:W-:Y:S01]  /*2590*/  IADD3.X R11, R15, R5, R73, P0, !PT ;  /* 0x000000050f0b7210 */ /* 0x000fe200007fe449 */
[C---:B------:R-:W-:Y:S02]  /*25a0*/  IMAD R71, R70.reuse, R81, R4 ;  /* 0x0000005146477224 */ /* 0x040fe400078e0204 */
[----:B------:R-:W-:-:S04]  /*25b0*/  IMAD.WIDE.U32 R4, R70, R80, R10 ;  /* 0x0000005046047225 */ /* 0x000fc800078e000a */
[----:B------:R-:W-:Y:S01]  /*25c0*/  IMAD.IADD R5, R5, 0x1, R71 ;  /* 0x0000000105057824 */ /* 0x000fe200078e0247 */
[----:B0-----:R-:W-:-:S04]  /*25d0*/  LEA R12, P0, R4, R82, 0x2 ;  /* 0x00000052040c7211 */ /* 0x001fc800078010ff */
[----:B------:R-:W-:-:S05]  /*25e0*/  LEA.HI.X R13, R4, R83, R5, 0x2, P0 ;  /* 0x00000053040d7211 */ /* 0x000fca00000f1405 */
[----:B------:R-:W2:Y:S01]  /*25f0*/  @P3 LDG.E.LTC128B R19, desc[UR36][R12.64] ;  /* 0x000000240c133981 */ /* 0x000ea2000c1e1920 */
[----:B------:R-:W-:Y:S01]  /*2600*/  IMAD.WIDE.U32 R4, R70, R80, R14 ;  /* 0x0000005046047225 */ /* 0x000fe200078e000e */
[----:B------:R-:W-:Y:S01]  /*2610*/  ISETP.GT.AND P2, PT, R3, 0x1, PT ;  /* 0x000000010300780c */ /* 0x000fe20003f44270 */
[----:B------:R-:W-:Y:S01]  /*2620*/  BSSY B1, `(.L_x_41) ;  /* 0x0000017000017945 */ /* 0x000fe20003800000 */
[C---:B------:R-:W-:Y:S01]  /*2630*/  SHF.L.U64.HI R69, R80.reuse, 0x3, R81 ;  /* 0x0000000350457819 */ /* 0x040fe20000010251 */
[----:B------:R-:W-:Y:S01]  /*2640*/  IMAD.SHL.U32 R68, R80, 0x8, RZ ;  /* 0x0000000850447824 */ /* 0x000fe200078e00ff */
[----:B------:R-:W-:Y:S02]  /*2650*/  IADD3 R20, P0, R8, R4, RZ ;  /* 0x0000000408147210 */ /* 0x000fe40007f1e0ff */
[----:B------:R-:W-:Y:S01]  /*2660*/  ISETP.GT.AND P4, PT, R0, RZ, P2 ;  /* 0x000000ff0000720c */ /* 0x000fe20001784270 */
[----:B------:R-:W-:Y:S01]  /*2670*/  IMAD.WIDE.U32 R68, R70, R80, R68 ;  /* 0x0000005046447225 */ /* 0x000fe200078e0044 */
[----:B------:R-:W-:-:S02]  /*2680*/  IADD3.X R21, R9, R71, R5, P0, !PT ;  /* 0x0000004709157210 */ /* 0x000fc400007fe405 */
[----:B------:R-:W-:Y:S01]  /*2690*/  LEA R6, P0, R72, UR4, 0x2 ;  /* 0x0000000448067c11 */ /* 0x000fe2000f8010ff */
[----:B------:R-:W-:Y:S01]  /*26a0*/  IMAD.IADD R71, R71, 0x1, R69 ;  /* 0x0000000147477824 */ /* 0x000fe200078e0245 */
[----:B------:R-:W-:Y:S01]  /*26b0*/  ISETP.GT.AND P1, PT, R0, 0x8, P1 ;  /* 0x000000080000780c */ /* 0x000fe20000f24270 */
[----:B------:R-:W-:Y:S01]  /*26c0*/  IMAD.WIDE.U32 R20, R2, R78, R20 ;  /* 0x0000004e02147225 */ /* 0x000fe200078e0014 */
[----:B------:R-:W-:-:S03]  /*26d0*/  LEA.HI.X R7, R72, UR5, R7, 0x2, P0 ;  /* 0x0000000548077c11 */ /* 0x000fc600080f1407 */
[----:B------:R-:W-:Y:S01]  /*26e0*/  IMAD.IADD R21, R73, 0x1, R21 ;  /* 0x0000000149157824 */ /* 0x000fe200078e0215 */
[----:B------:R-:W-:Y:S01]  /*26f0*/  LEA R4, P0, R20, R82, 0x2 ;  /* 0x0000005214047211 */ /* 0x000fe200078010ff */
[----:B--2---:R-:W-:-:S04]  /*2700*/  FMUL R5, R19, R58 ;  /* 0x0000003a13057220 */ /* 0x004fc80000400000 */
[----:B------:R-:W-:Y:S01]  /*2710*/  FFMA R79, R24, R57, R5 ;  /* 0x00000039184f7223 */ /* 0x000fe20000000005 */
[----:B------:R-:W-:Y:S02]  /*2720*/  LEA.HI.X R5, R20, R83, R21, 0x2, P0 ;  /* 0x0000005314057211 */ /* 0x000fe400000f1415 */
[----:B------:R-:W-:Y:S02]  /*2730*/  IADD3 R13, P0, R10, R68, RZ ;  /* 0x000000440a0d7210 */ /* 0x000fe40007f1e0ff */
[----:B------:R0:W-:Y:S02]  /*2740*/  @P3 STG.E desc[UR36][R6.64], R79 ;  /* 0x0000004f06003986 */ /* 0x0001e4000c101924 */
[----:B------:R-:W-:Y:S01]  /*2750*/  LEA R12, P3, R13, R82, 0x2 ;  /* 0x000000520d0c7211 */ /* 0x000fe200078610ff */
[----:B------:R-:W-:Y:S01]  /*2760*/  IMAD.X R20, R71, 0x1, R11, P0 ;  /* 0x0000000147147824 */ /* 0x000fe200000e060b */
[----:B------:R-:W-:Y:S11]  /*2770*/  @!P4 BRA `(.L_x_42) ;  /* 0x000000000004c947 */ /* 0x000ff60003800000 */
[----:B------:R1:W5:Y:S02]  /*2780*/  LDG.E.LTC128B R19, desc[UR36][R4.64+0x4] ;  /* 0x0000042404137981 */ /* 0x000364000c1e1920 */
.L_x_42:
[----:B------:R-:W-:Y:S05]  /*2790*/  BSYNC B1 ;  /* 0x0000000000017941 */ /* 0x000fea0003800000 */
.L_x_41:
[----:B-----5:R-:W-:Y:S01]  /*27a0*/  FMUL R10, R19, R58 ;  /* 0x0000003a130a7220 */ /* 0x020fe20000400000 */
[----:B------:R-:W-:-:S03]  /*27b0*/  LEA.HI.X R13, R13, R83, R20, 0x2, P3 ;  /* 0x000000530d0d7211 */ /* 0x000fc600018f1414 */
[----:B------:R-:W-:-:S05]  /*27c0*/  FFMA R25, R25, R57, R10 ;  /* 0x0000003919197223 */ /* 0x000fca000000000a */
[----:B------:R2:W-:Y:S04]  /*27d0*/  @P4 STG.E desc[UR36][R6.64+0x4], R25 ;  /* 0x0000041906004986 */ /* 0x0005e8000c101924 */
[----:B------:R-:W3:Y:S01]  /*27e0*/  @P1 LDG.E.LTC128B R19, desc[UR36][R12.64] ;  /* 0x000000240c131981 */ /* 0x000ee2000c1e1920 */
[----:B------:R-:W-:Y:S01]  /*27f0*/  IADD3 R14, P0, P3, R8, R68, R14 ;  /* 0x00000044080e7210 */ /* 0x000fe20007b1e00e */
[----:B------:R-:W-:Y:S01]  /*2800*/  BSSY B1, `(.L_x_43) ;  /* 0x0000010000017945 */ /* 0x000fe20003800000 */
[C---:B------:R-:W-:Y:S02]  /*2810*/  SHF.L.U64.HI R11, R76.reuse, 0x5, R77 ;  /* 0x000000054c0b7819 */ /* 0x040fe4000001024d */
[----:B------:R-:W-:Y:S02]  /*2820*/  IADD3.X R15, R9, R71, R15, P0, P3 ;  /* 0x00000047090f7210 */ /* 0x000fe400007e640f */
[----:B------:R-:W-:-:S02]  /*2830*/  LEA R10, P3, R76, R6, 0x5 ;  /* 0x000000064c0a7211 */ /* 0x000fc400078628ff */
[----:B------:R-:W-:Y:S01]  /*2840*/  ISETP.GT.AND P2, PT, R0, 0x8, P2 ;  /* 0x000000080000780c */ /* 0x000fe20001744270 */
[----:B------:R-:W-:Y:S01]  /*2850*/  IMAD.WIDE.U32 R14, R2, R78, R14 ;  /* 0x0000004e020e7225 */ /* 0x000fe200078e000e */
[----:B------:R-:W-:-:S03]  /*2860*/  ISETP.GT.AND P0, PT, R3, 0x8, PT ;  /* 0x000000080300780c */ /* 0x000fc60003f04270 */
[----:B------:R-:W-:Y:S01]  /*2870*/  IMAD.X R11, R11, 0x1, R7, P3 ;  /* 0x000000010b0b7824 */ /* 0x000fe200018e0607 */
[----:B------:R-:W-:Y:S01]  /*2880*/  LEA R8, P4, R14, R82, 0x2 ;  /* 0x000000520e087211 */ /* 0x000fe200078810ff */
[----:B------:R-:W-:Y:S02]  /*2890*/  IMAD.IADD R2, R73, 0x1, R15 ;  /* 0x0000000149027824 */ /* 0x000fe400078e020f */
[----:B---3--:R-:W-:-:S04]  /*28a0*/  FMUL R9, R19, R58 ;  /* 0x0000003a13097220 */ /* 0x008fc80000400000 */
[----:B------:R-:W-:Y:S01]  /*28b0*/  FFMA R13, R26, R57, R9 ;  /* 0x000000391a0d7223 */ /* 0x000fe20000000009 */
[----:B------:R-:W-:-:S04]  /*28c0*/  LEA.HI.X R9, R14, R83, R2, 0x2, P4 ;  /* 0x000000530e097211 */ /* 0x000fc800020f1402 */
[----:B------:R2:W-:Y:S01]  /*28d0*/  @P1 STG.E desc[UR36][R10.64], R13 ;  /* 0x0000000d0a001986 */ /* 0x0005e2000c101924 */
[----:B------:R-:W-:Y:S05]  /*28e0*/  @!P2 BRA `(.L_x_44) ;  /* 0x000000000004a947 */ /* 0x000fea0003800000 */
[----:B------:R3:W5:Y:S02]  /*28f0*/  LDG.E.LTC128B R19, desc[UR36][R8.64+0x4] ;  /* 0x0000042408137981 */ /* 0x000764000c1e1920 */
.L_x_44:
[----:B------:R-:W-:Y:S05]  /*2900*/  BSYNC B1 ;  /* 0x0000000000017941 */ /* 0x000fea0003800000 */
.L_x_43:
[----:B-----5:R-:W-:Y:S01]  /*2910*/  FMUL R2, R19, R58 ;  /* 0x0000003a13027220 */ /* 0x020fe20000400000 */
[----:B------:R-:W-:Y:S01]  /*2920*/  ISETP.GT.AND P3, PT, R0, RZ, P0 ;  /* 0x000000ff0000720c */ /* 0x000fe20000764270 */
[----:B------:R-:W-:Y:S01]  /*2930*/  BSSY B1, `(.L_x_45) ;  /* 0x0000006000017945 */ /* 0x000fe20003800000 */
[----:B------:R-:W-:Y:S01]  /*2940*/  ISETP.GT.AND P1, PT, R3, 0x9, PT ;  /* 0x000000090300780c */ /* 0x000fe20003f24270 */
[----:B------:R-:W-:-:S05]  /*2950*/  FFMA R27, R27, R57, R2 ;  /* 0x000000391b1b7223 */ /* 0x000fca0000000002 */
[----:B------:R4:W-:Y:S05]  /*2960*/  @P2 STG.E desc[UR36][R10.64+0x4], R27 ;  /* 0x0000041b0a002986 */ /* 0x0009ea000c101924 */
[----:B------:R-:W-:Y:S05]  /*2970*/  @!P3 BRA `(.L_x_46) ;  /* 0x000000000004b947 */ /* 0x000fea0003800000 */
[----:B------:R0:W5:Y:S02]  /*2980*/  LDG.E.LTC128B R19, desc[UR36][R4.64+0x20] ;  /* 0x0000202404137981 */ /* 0x000164000c1e1920 */
.L_x_46:
[----:B------:R-:W-:Y:S05]  /*2990*/  BSYNC B1 ;  /* 0x0000000000017941 */ /* 0x000fea0003800000 */
.L_x_45:
[----:B--2--5:R-:W-:Y:S01]  /*29a0*/  FMUL R13, R19, R58 ;  /* 0x0000003a130d7220 */ /* 0x024fe20000400000 */
[----:B------:R-:W-:Y:S01]  /*29b0*/  ISETP.GT.AND P2, PT, R0, RZ, P1 ;  /* 0x000000ff0000720c */ /* 0x000fe20000f44270 */
[----:B------:R-:W-:Y:S02]  /*29c0*/  BSSY B1, `(.L_x_47) ;  /* 0x0000005000017945 */ /* 0x000fe40003800000 */
[----:B------:R-:W-:-:S05]  /*29d0*/  FFMA R13, R28, R57, R13 ;  /* 0x000000391c0d7223 */ /* 0x000fca000000000d */
[----:B------:R2:W-:Y:S05]  /*29e0*/  @P3 STG.E desc[UR36][R6.64+0x20], R13 ;  /* 0x0000200d06003986 */ /* 0x0005ea000c101924 */
[----:B------:R-:W-:Y:S05]  /*29f0*/  @!P2 BRA `(.L_x_48) ;  /* 0x000000000004a947 */ /* 0x000fea0003800000 */
[----:B------:R0:W5:Y:S02]  /*2a00*/  LDG.E.LTC128B R19, desc[UR36][R4.64+0x24] ;  /* 0x0000242404137981 */ /* 0x000164000c1e1920 */
.L_x_48:
[----:B------:R-:W-:Y:S05]  /*2a10*/  BSYNC B1 ;  /* 0x0000000000017941 */ /* 0x000fea0003800000 */
.L_x_47:
[----:B-----5:R-:W-:Y:S01]  /*2a20*/  FMUL R2, R19, R58 ;  /* 0x0000003a13027220 */ /* 0x020fe20000400000 */
[----:B------:R-:W-:Y:S01]  /*2a30*/  ISETP.GT.AND P0, PT, R0, 0x8, P0 ;  /* 0x000000080000780c */ /* 0x000fe20000704270 */
[----:B------:R-:W-:Y:S02]  /*2a40*/  BSSY B1, `(.L_x_49) ;  /* 0x0000005000017945 */ /* 0x000fe40003800000 */
[----:B------:R-:W-:-:S05]  /*2a50*/  FFMA R29, R29, R57, R2 ;  /* 0x000000391d1d7223 */ /* 0x000fca0000000002 */
[----:B------:R0:W-:Y:S05]  /*2a60*/  @P2 STG.E desc[UR36][R6.64+0x24], R29 ;  /* 0x0000241d06002986 */ /* 0x0001ea000c101924 */
[----:B------:R-:W-:Y:S05]  /*2a70*/  @!P0 BRA `(.L_x_50) ;  /* 0x0000000000048947 */ /* 0x000fea0003800000 */
[----:B------:R0:W5:Y:S02]  /*2a80*/  LDG.E.LTC128B R19, desc[UR36][R8.64+0x20] ;  /* 0x0000202408137981 */ /* 0x000164000c1e1920 */
.L_x_50:
[----:B------:R-:W-:Y:S05]  /*2a90*/  BSYNC B1 ;  /* 0x0000000000017941 */ /* 0x000fea0003800000 */
.L_x_49:
[----:B--2--5:R-:W-:Y:S01]  /*2aa0*/  FMUL R13, R19, R58 ;  /* 0x0000003a130d7220 */ /* 0x024fe20000400000 */
[----:B------:R-:W-:Y:S01]  /*2ab0*/  ISETP.GT.AND P2, PT, R0, 0x8, P1 ;  /* 0x000000080000780c */ /* 0x000fe20000f44270 */
[----:B------:R-:W-:Y:S01]  /*2ac0*/  BSSY B1, `(.L_x_51) ;  /* 0x0000006000017945 */ /* 0x000fe20003800000 */
[----:B------:R-:W-:Y:S01]  /*2ad0*/  ISETP.GT.AND P1, PT, R3, 0x10, PT ;  /* 0x000000100300780c */ /* 0x000fe20003f24270 */
[----:B------:R-:W-:-:S05]  /*2ae0*/  FFMA R13, R30, R57, R13 ;  /* 0x000000391e0d7223 */ /* 0x000fca000000000d */
[----:B------:R2:W-:Y:S05]  /*2af0*/  @P0 STG.E desc[UR36][R10.64+0x20], R13 ;  /* 0x0000200d0a000986 */ /* 0x0005ea000c101924 */
[----:B------:R-:W-:Y:S05]  /*2b00*/  @!P2 BRA `(.L_x_52) ;  /* 0x000000000004a947 */ /* 0x000fea0003800000 */
[----:B------:R0:W5:Y:S02]  /*2b10*/  LDG.E.LTC128B R19, desc[UR36][R8.64+0x24] ;  /* 0x0000242408137981 */ /* 0x000164000c1e1920 */
.L_x_52:
[----:B------:R-:W-:Y:S05]  /*2b20*/  BSYNC B1 ;  /* 0x0000000000017941 */ /* 0x000fea0003800000 */
.L_x_51:
        /* <DEDUP_REMOVED lines=8> */
.L_x_54:
[----:B------:R-:W-:Y:S05]  /*2bb0*/  BSYNC B1 ;  /* 0x0000000000017941 */ /* 0x000fea0003800000 */
.L_x_53:
[----:B--2--5:R-:W-:Y:S01]  /*2bc0*/  FMUL R13, R19, R58 ;  /* 0x0000003a130d7220 */ /* 0x024fe20000400000 */
[----:B------:R-:W-:Y:S01]  /*2bd0*/  ISETP.GT.AND P4, PT, R0, RZ, P0 ;  /* 0x000000ff0000720c */ /* 0x000fe20000784270 */
[----:B------:R-:W-:Y:S02]  /*2be0*/  BSSY B1, `(.L_x_55) ;  /* 0x0000005000017945 */ /* 0x000fe40003800000 */
[----:B------:R-:W-:-:S05]  /*2bf0*/  FFMA R13, R32, R57, R13 ;  /* 0x00000039200d7223 */ /* 0x000fca000000000d */
[----:B------:R2:W-:Y:S05]  /*2c00*/  @P3 STG.E desc[UR36][R6.64+0x40], R13 ;  /* 0x0000400d06003986 */ /* 0x0005ea000c101924 */
[----:B------:R-:W-:Y:S05]  /*2c10*/  @!P4 BRA `(.L_x_56) ;  /* 0x000000000004c947 */ /* 0x000fea0003800000 */
[----:B------:R0:W5:Y:S02]  /*2c20*/  LDG.E.LTC128B R19, desc[UR36][R4.64+0x44] ;  /* 0x0000442404137981 */ /* 0x000164000c1e1920 */
.L_x_56:
[----:B------:R-:W-:Y:S05]  /*2c30*/  BSYNC B1 ;  /* 0x0000000000017941 */ /* 0x000fea0003800000 */
.L_x_55:
[----:B-----5:R-:W-:Y:S01]  /*2c40*/  FMUL R2, R19, R58 ;  /* 0x0000003a13027220 */ /* 0x020fe20000400000 */
[----:B------:R-:W-:Y:S01]  /*2c50*/  ISETP.GT.AND P2, PT, R0, 0x8, P1 ;  /* 0x000000080000780c */ /* 0x000fe20000f44270 */
[----:B------:R-:W-:Y:S02]  /*2c60*/  BSSY B1, `(.L_x_57) ;  /* 0x0000005000017945 */ /* 0x000fe40003800000 */
[----:B------:R-:W-:-:S05]  /*2c70*/  FFMA R33, R33, R57, R2 ;  /* 0x0000003921217223 */ /* 0x000fca0000000002 */
[----:B------:R0:W-:Y:S05]  /*2c80*/  @P4 STG.E desc[UR36][R6.64+0x44], R33 ;  /* 0x0000442106004986 */ /* 0x0001ea000c101924 */
[----:B------:R-:W-:Y:S05]  /*2c90*/  @!P2 BRA `(.L_x_58) ;  /* 0x000000000004a947 */ /* 0x000fea0003800000 */
[----:B------:R0:W5:Y:S02]  /*2ca0*/  LDG.E.LTC128B R19, desc[UR36][R8.64+0x40] ;  /* 0x0000402408137981 */ /* 0x000164000c1e1920 */
.L_x_58:
[----:B------:R-:W-:Y:S05]  /*2cb0*/  BSYNC B1 ;  /* 0x0000000000017941 */ /* 0x000fea0003800000 */
.L_x_57:
        /* <DEDUP_REMOVED lines=8> */
.L_x_60:
[----:B------:R-:W-:Y:S05]  /*2d40*/  BSYNC B1 ;  /* 0x0000000000017941 */ /* 0x000fea0003800000 */
.L_x_59:
        /* <DEDUP_REMOVED lines=8> */
.L_x_62:
[----:B------:R-:W-:Y:S05]  /*2dd0*/  BSYNC B1 ;  /* 0x0000000000017941 */ /* 0x000fea0003800000 */
.L_x_61:
[----:B--2--5:R-:W-:Y:S01]  /*2de0*/  FMUL R13, R19, R58 ;  /* 0x0000003a130d7220 */ /* 0x024fe20000400000 */
[----:B------:R-:W-:Y:S01]  /*2df0*/  ISETP.GT.AND P3, PT, R0, RZ, P0 ;  /* 0x000000ff0000720c */ /* 0x000fe20000764270 */
[----:B------:R-:W-:Y:S02]  /*2e00*/  BSSY B1, `(.L_x_63) ;  /* 0x0000005000017945 */ /* 0x000fe40003800000 */
[----:B------:R-:W-:-:S05]  /*2e10*/  FFMA R13, R36, R57, R13 ;  /* 0x00000039240d7223 */ /* 0x000fca000000000d */
[----:B------:R2:W-:Y:S05]  /*2e20*/  @P2 STG.E desc[UR36][R6.64+0x60], R13 ;  /* 0x0000600d06002986 */ /* 0x0005ea000c101924 */
[----:B------:R-:W-:Y:S05]  /*2e30*/  @!P3 BRA `(.L_x_64) ;  /* 0x000000000004b947 */ /* 0x000fea0003800000 */
[----:B------:R0:W5:Y:S02]  /*2e40*/  LDG.E.LTC128B R19, desc[UR36][R4.64+0x64] ;  /* 0x0000642404137981 */ /* 0x000164000c1e1920 */
.L_x_64:
[----:B------:R-:W-:Y:S05]  /*2e50*/  BSYNC B1 ;  /* 0x0000000000017941 */ /* 0x000fea0003800000 */
.L_x_63:
[----:B-----5:R-:W-:Y:S01]  /*2e60*/  FMUL R2, R19, R58 ;  /* 0x0000003a13027220 */ /* 0x020fe20000400000 */
[----:B------:R-:W-:Y:S01]  /*2e70*/  ISETP.GT.AND P2, PT, R0, 0x8, P1 ;  /* 0x000000080000780c */ /* 0x000fe20000f44270 */
[----:B------:R-:W-:Y:S02]  /*2e80*/  BSSY B1, `(.L_x_65) ;  /* 0x0000005000017945 */ /* 0x000fe40003800000 */
[----:B------:R-:W-:-:S05]  /*2e90*/  FFMA R37, R37, R57, R2 ;  /* 0x0000003925257223 */ /* 0x000fca0000000002 */
[----:B------:R0:W-:Y:S05]  /*2ea0*/  @P3 STG.E desc[UR36][R6.64+0x64], R37 ;  /* 0x0000642506003986 */ /* 0x0001ea000c101924 */
[----:B------:R-:W-:Y:S05]  /*2eb0*/  @!P2 BRA `(.L_x_66) ;  /* 0x000000000004a947 */ /* 0x000fea0003800000 */
[----:B------:R0:W5:Y:S02]  /*2ec0*/  LDG.E.LTC128B R19, desc[UR36][R8.64+0x60] ;  /* 0x0000602408137981 */ /* 0x000164000c1e1920 */
.L_x_66:
[----:B------:R-:W-:Y:S05]  /*2ed0*/  BSYNC B1 ;  /* 0x0000000000017941 */ /* 0x000fea0003800000 */
.L_x_65:
        /* <DEDUP_REMOVED lines=8> */
.L_x_68:
[----:B------:R-:W-:Y:S05]  /*2f60*/  BSYNC B1 ;  /* 0x0000000000017941 */ /* 0x000fea0003800000 */
.L_x_67:
        /* <DEDUP_REMOVED lines=8> */
.L_x_70:
[----:B------:R-:W-:Y:S05]  /*2ff0*/  BSYNC B1 ;  /* 0x0000000000017941 */ /* 0x000fea0003800000 */
.L_x_69:
[----:B--2--5:R-:W-:Y:S01]  /*3000*/  FMUL R13, R19, R58 ;  /* 0x0000003a130d7220 */ /* 0x024fe20000400000 */
[----:B------:R-:W-:Y:S01]  /*3010*/  ISETP.GT.AND P3, PT, R0, RZ, P0 ;  /* 0x000000ff0000720c */ /* 0x000fe20000764270 */
[----:B------:R-:W-:Y:S02]  /*3020*/  BSSY B1, `(.L_x_71) ;  /* 0x0000005000017945 */ /* 0x000fe40003800000 */
[----:B------:R-:W-:-:S05]  /*3030*/  FFMA R13, R40, R57, R13 ;  /* 0x00000039280d7223 */ /* 0x000fca000000000d */
[----:B------:R2:W-:Y:S05]  /*3040*/  @P2 STG.E desc[UR36][R6.64+0x80], R13 ;  /* 0x0000800d06002986 */ /* 0x0005ea000c101924 */
[----:B------:R-:W-:Y:S05]  /*3050*/  @!P3 BRA `(.L_x_72) ;  /* 0x000000000004b947 */ /* 0x000fea0003800000 */
[----:B------:R0:W5:Y:S02]  /*3060*/  LDG.E.LTC128B R19, desc[UR36][R4.64+0x84] ;  /* 0x0000842404137981 */ /* 0x000164000c1e1920 */
.L_x_72:
[----:B------:R-:W-:Y:S05]  /*3070*/  BSYNC B1 ;  /* 0x0000000000017941 */ /* 0x000fea0003800000 */
.L_x_71:
[----:B-----5:R-:W-:Y:S01]  /*3080*/  FMUL R2, R19, R58 ;  /* 0x0000003a13027220 */ /* 0x020fe20000400000 */
[----:B------:R-:W-:Y:S01]  /*3090*/  ISETP.GT.AND P2, PT, R0, 0x8, P1 ;  /* 0x000000080000780c */ /* 0x000fe20000f44270 */
[----:B------:R-:W-:Y:S02]  /*30a0*/  BSSY B1, `(.L_x_73) ;  /* 0x0000005000017945 */ /* 0x000fe40003800000 */
[----:B------:R-:W-:-:S05]  /*30b0*/  FFMA R41, R41, R57, R2 ;  /* 0x0000003929297223 */ /* 0x000fca0000000002 */
[----:B------:R0:W-:Y:S05]  /*30c0*/  @P3 STG.E desc[UR36][R6.64+0x84], R41 ;  /* 0x0000842906003986 */ /* 0x0001ea000c101924 */
[----:B------:R-:W-:Y:S05]  /*30d0*/  @!P2 BRA `(.L_x_74) ;  /* 0x000000000004a947 */ /* 0x000fea0003800000 */
[----:B------:R0:W5:Y:S02]  /*30e0*/  LDG.E.LTC128B R19, desc[UR36][R8.64+0x80] ;  /* 0x0000802408137981 */ /* 0x000164000c1e1920 */
.L_x_74:
[----:B------:R-:W-:Y:S05]  /*30f0*/  BSYNC B1 ;  /* 0x0000000000017941 */ /* 0x000fea0003800000 */
.L_x_73:
        /* <DEDUP_REMOVED lines=8> */
.L_x_76:
[----:B------:R-:W-:Y:S05]  /*3180*/  BSYNC B1 ;  /* 0x0000000000017941 */ /* 0x000fea0003800000 */
.L_x_75:
        /* <DEDUP_REMOVED lines=8> */
.L_x_78:
[----:B------:R-:W-:Y:S05]  /*3210*/  BSYNC B1 ;  /* 0x0000000000017941 */ /* 0x000fea0003800000 */
.L_x_77:
[----:B--2--5:R-:W-:Y:S01]  /*3220*/  FMUL R13, R19, R58 ;  /* 0x0000003a130d7220 */ /* 0x024fe20000400000 */
[----:B------:R-:W-:Y:S01]  /*3230*/  ISETP.GT.AND P3, PT, R0, RZ, P0 ;  /* 0x000000ff0000720c */ /* 0x000fe20000764270 */
[----:B------:R-:W-:Y:S02]  /*3240*/  BSSY B1, `(.L_x_79) ;  /* 0x0000005000017945 */ /* 0x000fe40003800000 */
[----:B------:R-:W-:-:S05]  /*3250*/  FFMA R13, R44, R57, R13 ;  /* 0x000000392c0d7223 */ /* 0x000fca000000000d */
[----:B------:R2:W-:Y:S05]  /*3260*/  @P2 STG.E desc[UR36][R6.64+0xa0], R13 ;  /* 0x0000a00d06002986 */ /* 0x0005ea000c101924 */
[----:B------:R-:W-:Y:S05]  /*3270*/  @!P3 BRA `(.L_x_80) ;  /* 0x000000000004b947 */ /* 0x000fea0003800000 */
[----:B------:R0:W5:Y:S02]  /*3280*/  LDG.E.LTC128B R19, desc[UR36][R4.64+0xa4] ;  /* 0x0000a42404137981 */ /* 0x000164000c1e1920 */
.L_x_80:
[----:B------:R-:W-:Y:S05]  /*3290*/  BSYNC B1 ;  /* 0x0000000000017941 */ /* 0x000fea0003800000 */
.L_x_79:
[----:B-----5:R-:W-:Y:S01]  /*32a0*/  FMUL R2, R19, R58 ;  /* 0x0000003a13027220 */ /* 0x020fe20000400000 */
[----:B------:R-:W-:Y:S01]  /*32b0*/  ISETP.GT.AND P2, PT, R0, 0x8, P1 ;  /* 0x000000080000780c */ /* 0x000fe20000f44270 */
[----:B------:R-:W-:Y:S02]  /*32c0*/  BSSY B1, `(.L_x_81) ;  /* 0x0000005000017945 */ /* 0x000fe40003800000 */
[----:B------:R-:W-:-:S05]  /*32d0*/  FFMA R45, R45, R57, R2 ;  /* 0x000000392d2d7223 */ /* 0x000fca0000000002 */
[----:B------:R0:W-:Y:S05]  /*32e0*/  @P3 STG.E desc[UR36][R6.64+0xa4], R45 ;  /* 0x0000a42d06003986 */ /* 0x0001ea000c101924 */
[----:B------:R-:W-:Y:S05]  /*32f0*/  @!P2 BRA `(.L_x_82) ;  /* 0x000000000004a947 */ /* 0x000fea0003800000 */
[----:B------:R0:W5:Y:S02]  /*3300*/  LDG.E.LTC128B R19, desc[UR36][R8.64+0xa0] ;  /* 0x0000a02408137981 */ /* 0x000164000c1e1920 */
.L_x_82:
[----:B------:R-:W-:Y:S05]  /*3310*/  BSYNC B1 ;  /* 0x0000000000017941 */ /* 0x000fea0003800000 */
.L_x_81:
        /* <DEDUP_REMOVED lines=8> */
.L_x_84:
[----:B------:R-:W-:Y:S05]  /*33a0*/  BSYNC B1 ;  /* 0x0000000000017941 */ /* 0x000fea0003800000 */
.L_x_83:
        /* <DEDUP_REMOVED lines=8> */
.L_x_86:
[----:B------:R-:W-:Y:S05]  /*3430*/  BSYNC B1 ;  /* 0x0000000000017941 */ /* 0x000fea0003800000 */
.L_x_85:
[----:B--2--5:R-:W-:Y:S01]  /*3440*/  FMUL R13, R19, R58 ;  /* 0x0000003a130d7220 */ /* 0x024fe20000400000 */
[----:B------:R-:W-:Y:S01]  /*3450*/  ISETP.GT.AND P3, PT, R0, RZ, P0 ;  /* 0x000000ff0000720c */ /* 0x000fe20000764270 */
[----:B------:R-:W-:Y:S02]  /*3460*/  BSSY B1, `(.L_x_87) ;  /* 0x0000005000017945 */ /* 0x000fe40003800000 */
[----:B------:R-:W-:-:S05]  /*3470*/  FFMA R13, R48, R57, R13 ;  /* 0x00000039300d7223 */ /* 0x000fca000000000d */
[----:B------:R2:W-:Y:S05]  /*3480*/  @P2 STG.E desc[UR36][R6.64+0xc0], R13 ;  /* 0x0000c00d06002986 */ /* 0x0005ea000c101924 */
[----:B------:R-:W-:Y:S05]  /*3490*/  @!P3 BRA `(.L_x_88) ;  /* 0x000000000004b947 */ /* 0x000fea0003800000 */
[----:B------:R0:W5:Y:S02]  /*34a0*/  LDG.E.LTC128B R19, desc[UR36][R4.64+0xc4] ;  /* 0x0000c42404137981 */ /* 0x000164000c1e1920 */
.L_x_88:
[----:B------:R-:W-:Y:S05]  /*34b0*/  BSYNC B1 ;  /* 0x0000000000017941 */ /* 0x000fea0003800000 */
.L_x_87:
[----:B-----5:R-:W-:Y:S01]  /*34c0*/  FMUL R2, R19, R58 ;  /* 0x0000003a13027220 */ /* 0x020fe20000400000 */
[----:B------:R-:W-:Y:S01]  /*34d0*/  ISETP.GT.AND P2, PT, R0, 0x8, P1 ;  /* 0x000000080000780c */ /* 0x000fe20000f44270 */
[----:B------:R-:W-:Y:S02]  /*34e0*/  BSSY B1, `(.L_x_89) ;  /* 0x0000005000017945 */ /* 0x000fe40003800000 */
[----:B------:R-:W-:-:S05]  /*34f0*/  FFMA R49, R49, R57, R2 ;  /* 0x0000003931317223 */ /* 0x000fca0000000002 */
[----:B------:R0:W-:Y:S05]  /*3500*/  @P3 STG.E desc[UR36][R6.64+0xc4], R49 ;  /* 0x0000c43106003986 */ /* 0x0001ea000c101924 */
[----:B------:R-:W-:Y:S05]  /*3510*/  @!P2 BRA `(.L_x_90) ;  /* 0x000000000004a947 */ /* 0x000fea0003800000 */
[----:B------:R0:W5:Y:S02]  /*3520*/  LDG.E.LTC128B R19, desc[UR36][R8.64+0xc0] ;  /* 0x0000c02408137981 */ /* 0x000164000c1e1920 */
.L_x_90:
[----:B------:R-:W-:Y:S05]  /*3530*/  BSYNC B1 ;  /* 0x0000000000017941 */ /* 0x000fea0003800000 */
.L_x_89:
        /* <DEDUP_REMOVED lines=8> */
.L_x_92:
[----:B------:R-:W-:Y:S05]  /*35c0*/  BSYNC B1 ;  /* 0x0000000000017941 */ /* 0x000fea0003800000 */
.L_x_91:
[----:B-----5:R-:W-:Y:S01]  /*35d0*/  FMUL R2, R19, R58 ;  /* 0x0000003a13027220 */ /* 0x020fe20000400000 */
[----:B------:R-:W-:Y:S01]  /*35e0*/  ISETP.GT.AND P0, PT, R3, 0x39, PT ;  /* 0x000000390300780c */ /* 0x000fe20003f04270 */
[----:B------:R-:W-:Y:S01]  /*35f0*/  @P3 IMAD.MOV.U32 R3, RZ, RZ, R11 ;  /* 0x000000ffff033224 */ /* 0x000fe200078e000b */
[----:B------:R-:W-:Y:S01]  /*3600*/  ISETP.GT.AND P2, PT, R0, RZ, P1 ;  /* 0x000000ff0000720c */ /* 0x000fe20000f44270 */
[----:B------:R-:W-:Y:S01]  /*3610*/  FFMA R51, R51, R57, R2 ;  /* 0x0000003933337223 */ /* 0x000fe20000000002 */
[----:B------:R-:W-:Y:S01]  /*3620*/  @P3 IMAD.MOV.U32 R2, RZ, RZ, R10 ;  /* 0x000000ffff023224 */ /* 0x000fe200078e000a */
[----:B------:R-:W-:Y:S04]  /*3630*/  BSSY B1, `(.L_x_93) ;  /* 0x0000004000017945 */ /* 0x000fe80003800000 */
[----:B------:R0:W-:Y:S06]  /*3640*/  @P3 STG.E desc[UR36][R2.64+0xc4], R51 ;  /* 0x0000c43302003986 */ /* 0x0001ec000c101924 */
[----:B------:R-:W-:Y:S05]  /*3650*/  @!P2 BRA `(.L_x_94) ;  /* 0x000000000004a947 */ /* 0x000fea0003800000 */
[----:B------:R0:W5:Y:S02]  /*3660*/  LDG.E.LTC128B R19, desc[UR36][R4.64+0xe0] ;  /* 0x0000e02404137981 */ /* 0x000164000c1e1920 */
.L_x_94:
[----:B------:R-:W-:Y:S05]  /*3670*/  BSYNC B1 ;  /* 0x0000000000017941 */ /* 0x000fea0003800000 */
.L_x_93:
[----:B0----5:R-:W-:Y:S01]  /*3680*/  FMUL R3, R19, R58 ;  /* 0x0000003a13037220 */ /* 0x021fe20000400000 */
[----:B------:R-:W-:Y:S01]  /*3690*/  @P2 IMAD.MOV.U32 R2, RZ, RZ, R6 ;  /* 0x000000ffff022224 */ /* 0x000fe200078e0006 */
[----:B------:R-:W-:Y:S01]  /*36a0*/  ISETP.GT.AND P3, PT, R0, RZ, P0 ;  /* 0x000000ff0000720c */ /* 0x000fe20000764270 */
[----:B------:R-:W-:Y:S01]  /*36b0*/  BSSY B1, `(.L_x_95) ;  /* 0x0000006000017945 */ /* 0x000fe20003800000 */
[----:B--2---:R-:W-:Y:S01]  /*36c0*/  FFMA R13, R52, R57, R3 ;  /* 0x00000039340d7223 */ /* 0x004fe20000000003 */
[----:B------:R-:W-:-:S05]  /*36d0*/  @P2 IMAD.MOV.U32 R3, RZ, RZ, R7 ;  /* 0x000000ffff032224 */ /* 0x000fca00078e0007 */
[----:B------:R0:W-:Y:S05]  /*36e0*/  @P2 STG.E desc[UR36][R2.64+0xe0], R13 ;  /* 0x0000e00d02002986 */ /* 0x0001ea000c101924 */
[----:B------:R-:W-:Y:S05]  /*36f0*/  @!P3 BRA `(.L_x_96) ;  /* 0x000000000004b947 */ /* 0x000fea0003800000 */
[----:B------:R2:W5:Y:S02]  /*3700*/  LDG.E.LTC128B R19, desc[UR36][R4.64+0xe4] ;  /* 0x0000e42404137981 */ /* 0x000564000c1e1920 */
.L_x_96:
[----:B------:R-:W-:Y:S05]  /*3710*/  BSYNC B1 ;  /* 0x0000000000017941 */ /* 0x000fea0003800000 */
.L_x_95:
[----:B0----5:R-:W-:Y:S01]  /*3720*/  FMUL R2, R19, R58 ;  /* 0x0000003a13027220 */ /* 0x021fe20000400000 */
[----:B------:R-:W-:Y:S01]  /*3730*/  ISETP.GT.AND P1, PT, R0, 0x8, P1 ;  /* 0x000000080000780c */ /* 0x000fe20000f24270 */
[----:B------:R-:W-:Y:S02]  /*3740*/  BSSY B1, `(.L_x_97) ;  /* 0x0000005000017945 */ /* 0x000fe40003800000 */
[----:B------:R-:W-:-:S05]  /*3750*/  FFMA R53, R53, R57, R2 ;  /* 0x0000003935357223 */ /* 0x000fca0000000002 */
[----:B------:R0:W-:Y:S05]  /*3760*/  @P3 STG.E desc[UR36][R6.64+0xe4], R53 ;  /* 0x0000e43506003986 */ /* 0x0001ea000c101924 */
[----:B------:R-:W-:Y:S05]  /*3770*/  @!P1 BRA `(.L_x_98) ;  /* 0x0000000000049947 */ /* 0x000fea0003800000 */
[----:B------:R0:W5:Y:S02]  /*3780*/  LDG.E.LTC128B R19, desc[UR36][R8.64+0xe0] ;  /* 0x0000e02408137981 */ /* 0x000164000c1e1920 */
.L_x_98:
[----:B------:R-:W-:Y:S05]  /*3790*/  BSYNC B1 ;  /* 0x0000000000017941 */ /* 0x000fea0003800000 */
.L_x_97:
[----:B-----5:R-:W-:Y:S01]  /*37a0*/  FMUL R3, R19, R58 ;  /* 0x0000003a13037220 */ /* 0x020fe20000400000 */
[----:B------:R-:W-:Y:S01]  /*37b0*/  @P1 IMAD.MOV.U32 R2, RZ, RZ, R10 ;  /* 0x000000ffff021224 */ /* 0x000fe200078e000a */
[----:B------:R-:W-:Y:S01]  /*37c0*/  ISETP.GT.AND P0, PT, R0, 0x8, P0 ;  /* 0x000000080000780c */ /* 0x000fe20000704270 */
[----:B------:R-:W-:Y:S01]  /*37d0*/  BSSY B1, `(.L_x_99) ;  /* 0x0000006000017945 */ /* 0x000fe20003800000 */
[----:B-12---:R-:W-:Y:S01]  /*37e0*/  FFMA R5, R54, R57, R3 ;  /* 0x0000003936057223 */ /* 0x006fe20000000003 */
[----:B------:R-:W-:-:S05]  /*37f0*/  @P1 IMAD.MOV.U32 R3, RZ, RZ, R11 ;  /* 0x000000ffff031224 */ /* 0x000fca00078e000b */
[----:B------:R1:W-:Y:S05]  /*3800*/  @P1 STG.E desc[UR36][R2.64+0xe0], R5 ;  /* 0x0000e00502001986 */ /* 0x0003ea000c101924 */
[----:B------:R-:W-:Y:S05]  /*3810*/  @!P0 BRA `(.L_x_100) ;  /* 0x0000000000048947 */ /* 0x000fea0003800000 */
[----:B------:R2:W5:Y:S02]  /*3820*/  LDG.E.LTC128B R19, desc[UR36][R8.64+0xe4] ;  /* 0x0000e42408137981 */ /* 0x000564000c1e1920 */
.L_x_100:
[----:B------:R-:W-:Y:S05]  /*3830*/  BSYNC B1 ;  /* 0x0000000000017941 */ /* 0x000fea0003800000 */
.L_x_99:
[----:B-----5:R-:W-:-:S04]  /*3840*/  FMUL R0, R19, R58 ;  /* 0x0000003a13007220 */ /* 0x020fc80000400000 */
[----:B------:R-:W-:Y:S01]  /*3850*/  FFMA R55, R55, R57, R0 ;  /* 0x0000003937377223 */ /* 0x000fe20000000000 */
[----:B------:R-:W-:Y:S06]  /*3860*/  @!P0 BRA `(.L_x_101) ;  /* 0x0000000800008947 */ /* 0x000fec0003800000 */
[----:B------:R0:W-:Y:S01]  /*3870*/  STG.E desc[UR36][R10.64+0xe4], R55 ;  /* 0x0000e4370a007986 */ /* 0x0001e2000c101924 */
[----:B------:R-:W-:Y:S05]  /*3880*/  BRA `(.L_x_101) ;  /* 0x0000000400f87947 */ /* 0x000fea0003800000 */
.L_x_40:
[----:B------:R-:W-:Y:S01]  /*3890*/  ULDC.64 UR4, c[0x0][0x5c0] ;  /* 0x0001700000047ab9 */ /* 0x000fe20000000a00 */
[----:B------:R-:W-:Y:S01]  /*38a0*/  ISETP.GT.AND P0, PT, R3, 0x1, PT ;  /* 0x000000010300780c */ /* 0x000fe20003f04270 */
[-C--:B------:R-:W-:Y:S01]  /*38b0*/  FMUL R9, R24, R57.reuse ;  /* 0x0000003918097220 */ /* 0x080fe20000400000 */
[----:B------:R-:W-:Y:S01]  /*38c0*/  LEA R4, P2, R72, UR4, 0x2 ;  /* 0x0000000448047c11 */ /* 0x000fe2000f8410ff */
[-C--:B------:R-:W-:Y:S01]  /*38d0*/  FMUL R25, R25, R57.reuse ;  /* 0x0000003919197220 */ /* 0x080fe20000400000 */
[----:B------:R-:W-:Y:S01]  /*38e0*/  ISETP.GT.AND P4, PT, R0, RZ, P0 ;  /* 0x000000ff0000720c */ /* 0x000fe20000784270 */
[-C--:B------:R-:W-:Y:S01]  /*38f0*/  FMUL R11, R26, R57.reuse ;  /* 0x000000391a0b7220 */ /* 0x080fe20000400000 */
[----:B------:R-:W-:Y:S01]  /*3900*/  LEA.HI.X R5, R72, UR5, R7, 0x2, P2 ;  /* 0x0000000548057c11 */ /* 0x000fe200090f1407 */
[-C--:B------:R-:W-:Y:S01]  /*3910*/  FMUL R27, R27, R57.reuse ;  /* 0x000000391b1b7220 */ /* 0x080fe20000400000 */
[----:B------:R-:W-:Y:S01]  /*3920*/  ISETP.GT.AND P2, PT, R0, 0x8, P1 ;  /* 0x000000080000780c */ /* 0x000fe20000f44270 */
[-C--:B------:R-:W-:Y:S01]  /*3930*/  FMUL R29, R29, R57.reuse ;  /* 0x000000391d1d7220 */ /* 0x080fe20000400000 */
[C---:B------:R-:W-:Y:S01]  /*3940*/  SHF.L.U64.HI R77, R76.reuse, 0x5, R77 ;  /* 0x000000054c4d7819 */ /* 0x040fe2000001024d */
[----:B------:R1:W-:Y:S01]  /*3950*/  @P3 STG.E desc[UR36][R4.64], R9 ;  /* 0x0000000904003986 */ /* 0x0003e2000c101924 */
[----:B------:R-:W-:Y:S01]  /*3960*/  LEA R6, P3, R76, R4, 0x5 ;  /* 0x000000044c067211 */ /* 0x000fe200078628ff */
[-C--:B------:R-:W-:Y:S01]  /*3970*/  FMUL R31, R31, R57.reuse ;  /* 0x000000391f1f7220 */ /* 0x080fe20000400000 */
[----:B------:R-:W-:Y:S01]  /*3980*/  ISETP.GT.AND P1, PT, R3, 0x8, PT ;  /* 0x000000080300780c */ /* 0x000fe20003f24270 */
[-C--:B------:R-:W-:Y:S01]  /*3990*/  FMUL R33, R33, R57.reuse ;  /* 0x0000003921217220 */ /* 0x080fe20000400000 */
[C---:B------:R-:W-:Y:S01]  /*39a0*/  ISETP.GT.AND P0, PT, R0.reuse, 0x8, P0 ;  /* 0x000000080000780c */ /* 0x040fe20000704270 */
[----:B------:R-:W-:Y:S01]  /*39b0*/  IMAD.X R7, R77, 0x1, R5, P3 ;  /* 0x000000014d077824 */ /* 0x000fe200018e0605 */
[----:B------:R-:W-:Y:S01]  /*39c0*/  ISETP.GT.AND P3, PT, R3, 0x9, PT ;  /* 0x000000090300780c */ /* 0x000fe20003f64270 */
[----:B------:R-:W-:Y:S01]  /*39d0*/  @P4 STG.E desc[UR36][R4.64+0x4], R25 ;  /* 0x0000041904004986 */ /* 0x000fe2000c101924 */
[C---:B------:R-:W-:Y:S01]  /*39e0*/  ISETP.GT.AND P4, PT, R0.reuse, RZ, P1 ;  /* 0x000000ff0000720c */ /* 0x040fe20000f84270 */
[-C--:B------:R-:W-:Y:S01]  /*39f0*/  FMUL R35, R35, R57.reuse ;  /* 0x0000003923237220 */ /* 0x080fe20000400000 */
[C---:B------:R-:W-:Y:S01]  /*3a00*/  ISETP.GT.AND P1, PT, R0.reuse, 0x8, P1 ;  /* 0x000000080000780c */ /* 0x040fe20000f24270 */
[----:B------:R2:W-:Y:S01]  /*3a10*/  @P2 STG.E desc[UR36][R6.64], R11 ;  /* 0x0000000b06002986 */ /* 0x0005e2000c101924 */
[----:B------:R-:W-:Y:S01]  /*3a20*/  ISETP.GT.AND P2, PT, R0, RZ, P3 ;  /* 0x000000ff0000720c */ /* 0x000fe20001f44270 */
[-C--:B-1----:R-:W-:Y:S01]  /*3a30*/  FMUL R9, R28, R57.reuse ;  /* 0x000000391c097220 */ /* 0x082fe20000400000 */
[C---:B------:R-:W-:Y:S01]  /*3a40*/  ISETP.GT.AND P3, PT, R0.reuse, 0x8, P3 ;  /* 0x000000080000780c */ /* 0x040fe20001f64270 */
[-C--:B------:R-:W-:Y:S01]  /*3a50*/  FMUL R37, R37, R57.reuse ;  /* 0x0000003925257220 */ /* 0x080fe20000400000 */
[-C--:B------:R-:W-:Y:S01]  /*3a60*/  FMUL R39, R39, R57.reuse ;  /* 0x0000003927277220 */ /* 0x080fe20000400000 */
[----:B------:R-:W-:Y:S01]  /*3a70*/  @P0 STG.E desc[UR36][R6.64+0x4], R27 ;  /* 0x0000041b06000986 */ /* 0x000fe2000c101924 */
[----:B------:R-:W-:Y:S01]  /*3a80*/  ISETP.GT.AND P0, PT, R3, 0x10, PT ;  /* 0x000000100300780c */ /* 0x000fe20003f04270 */
[-C--:B------:R-:W-:Y:S01]  /*3a90*/  FMUL R41, R41, R57.reuse ;  /* 0x0000003929297220 */ /* 0x080fe20000400000 */
[-C--:B------:R-:W-:Y:S01]  /*3aa0*/  FMUL R43, R43, R57.reuse ;  /* 0x000000392b2b7220 */ /* 0x080fe20000400000 */
[----:B------:R1:W-:Y:S01]  /*3ab0*/  @P4 STG.E desc[UR36][R4.64+0x20], R9 ;  /* 0x0000200904004986 */ /* 0x0003e2000c101924 */
[----:B------:R-:W-:Y:S01]  /*3ac0*/  ISETP.GT.AND P4, PT, R0, RZ, P0 ;  /* 0x000000ff0000720c */ /* 0x000fe20000784270 */
[-C--:B--2---:R-:W-:Y:S01]  /*3ad0*/  FMUL R11, R30, R57.reuse ;  /* 0x000000391e0b7220 */ /* 0x084fe20000400000 */
[C---:B------:R-:W-:Y:S01]  /*3ae0*/  ISETP.GT.AND P0, PT, R0.reuse, 0x8, P0 ;  /* 0x000000080000780c */ /* 0x040fe20000704270 */
[----:B------:R-:W-:Y:S01]  /*3af0*/  @P2 STG.E desc[UR36][R4.64+0x24], R29 ;  /* 0x0000241d04002986 */ /* 0x000fe2000c101924 */
[----:B------:R-:W-:Y:S01]  /*3b00*/  ISETP.GT.AND P2, PT, R3, 0x11, PT ;  /* 0x000000110300780c */ /* 0x000fe20003f44270 */
[-C--:B------:R-:W-:Y:S01]  /*3b10*/  FMUL R45, R45, R57.reuse ;  /* 0x000000392d2d7220 */ /* 0x080fe20000400000 */
[-C--:B------:R-:W-:Y:S01]  /*3b20*/  FMUL R47, R47, R57.reuse ;  /* 0x000000392f2f7220 */ /* 0x080fe20000400000 */
[----:B------:R2:W-:Y:S01]  /*3b30*/  @P1 STG.E desc[UR36][R6.64+0x20], R11 ;  /* 0x0000200b06001986 */ /* 0x0005e2000c101924 */
[C---:B------:R-:W-:Y:S01]  /*3b40*/  ISETP.GT.AND P1, PT, R0.reuse, RZ, P2 ;  /* 0x000000ff0000720c */ /* 0x040fe20001724270 */
[-C--:B------:R-:W-:Y:S01]  /*3b50*/  FMUL R49, R49, R57.reuse ;  /* 0x0000003931317220 */ /* 0x080fe20000400000 */
[----:B------:R-:W-:Y:S01]  /*3b60*/  ISETP.GT.AND P2, PT, R0, 0x8, P2 ;  /* 0x000000080000780c */ /* 0x000fe20001744270 */
[-C--:B-1----:R-:W-:Y:S01]  /*3b70*/  FMUL R9, R32, R57.reuse ;  /* 0x0000003920097220 */ /* 0x082fe20000400000 */
[----:B------:R-:W-:Y:S01]  /*3b80*/  @P3 STG.E desc[UR36][R6.64+0x24], R31 ;  /* 0x0000241f06003986 */ /* 0x000fe2000c101924 */
[----:B------:R-:W-:Y:S01]  /*3b90*/  ISETP.GT.AND P3, PT, R3, 0x18, PT ;  /* 0x000000180300780c */ /* 0x000fe20003f64270 */
[-C--:B------:R-:W-:Y:S01]  /*3ba0*/  FMUL R51, R51, R57.reuse ;  /* 0x0000003933337220 */ /* 0x080fe20000400000 */
[-C--:B------:R-:W-:Y:S01]  /*3bb0*/  FMUL R53, R53, R57.reuse ;  /* 0x0000003935357220 */ /* 0x080fe20000400000 */
[----:B------:R1:W-:Y:S01]  /*3bc0*/  @P4 STG.E desc[UR36][R4.64+0x40], R9 ;  /* 0x0000400904004986 */ /* 0x0003e2000c101924 */
[----:B------:R-:W-:Y:S01]  /*3bd0*/  ISETP.GT.AND P4, PT, R0, RZ, P3 ;  /* 0x000000ff0000720c */ /* 0x000fe20001f84270 */
[-C--:B0-----:R-:W-:Y:S01]  /*3be0*/  FMUL R13, R54, R57.reuse ;  /* 0x00000039360d7220 */ /* 0x081fe20000400000 */
[-C--:B--2---:R-:W-:Y:S01]  /*3bf0*/  FMUL R11, R34, R57.reuse ;  /* 0x00000039220b7220 */ /* 0x084fe20000400000 */
[----:B------:R-:W-:Y:S01]  /*3c00*/  ISETP.GT.AND P3, PT, R0, 0x8, P3 ;  /* 0x000000080000780c */ /* 0x000fe20001f64270 */
[----:B------:R-:W-:Y:S01]  /*3c10*/  @P1 STG.E desc[UR36][R4.64+0x44], R33 ;  /* 0x0000442104001986 */ /* 0x000fe2000c101924 */
[----:B------:R-:W-:Y:S01]  /*3c20*/  ISETP.GT.AND P1, PT, R3, 0x19, PT ;  /* 0x000000190300780c */ /* 0x000fe20003f24270 */
[----:B------:R-:W-:-:S02]  /*3c30*/  FMUL R55, R55, R57 ;  /* 0x0000003937377220 */ /* 0x000fc40000400000 */
[----:B------:R0:W-:Y:S01]  /*3c40*/  @P0 STG.E desc[UR36][R6.64+0x40], R11 ;  /* 0x0000400b06000986 */ /* 0x0001e2000c101924 */
[----:B------:R-:W-:Y:S01]  /*3c50*/  ISETP.GT.AND P0, PT, R0, RZ, P1 ;  /* 0x000000ff0000720c */ /* 0x000fe20000f04270 */
[-C--:B-1----:R-:W-:Y:S02]  /*3c60*/  FMUL R9, R36, R57.reuse ;  /* 0x0000003924097220 */ /* 0x082fe40000400000 */
[----:B------:R-:W-:Y:S01]  /*3c70*/  @P2 STG.E desc[UR36][R6.64+0x44], R35 ;  /* 0x0000442306002986 */ /* 0x000fe2000c101924 */
[----:B------:R-:W-:Y:S02]  /*3c80*/  ISETP.GT.AND P2, PT, R3, 0x20, PT ;  /* 0x000000200300780c */ /* 0x000fe40003f44270 */
[C---:B------:R-:W-:Y:S01]  /*3c90*/  ISETP.GT.AND P1, PT, R0.reuse, 0x8, P1 ;  /* 0x000000080000780c */ /* 0x040fe20000f24270 */
[----:B------:R1:W-:Y:S01]  /*3ca0*/  @P4 STG.E desc[UR36][R4.64+0x60], R9 ;  /* 0x0000600904004986 */ /* 0x0003e2000c101924 */
[C---:B------:R-:W-:Y:S02]  /*3cb0*/  ISETP.GT.AND P4, PT, R0.reuse, RZ, P2 ;  /* 0x000000ff0000720c */ /* 0x040fe40001784270 */
[----:B------:R-:W-:Y:S01]  /*3cc0*/  ISETP.GT.AND P2, PT, R0, 0x8, P2 ;  /* 0x000000080000780c */ /* 0x000fe20001744270 */
[----:B0-----:R-:W-:-:S02]  /*3cd0*/  FMUL R11, R38, R57 ;  /* 0x00000039260b7220 */ /* 0x001fc40000400000 */
[----:B------:R-:W-:Y:S01]  /*3ce0*/  @P0 STG.E desc[UR36][R4.64+0x64], R37 ;  /* 0x0000642504000986 */ /* 0x000fe2000c101924 */
[----:B------:R-:W-:-:S03]  /*3cf0*/  ISETP.GT.AND P0, PT, R3, 0x21, PT ;  /* 0x000000210300780c */ /* 0x000fc60003f04270 */
[----:B------:R0:W-:Y:S01]  /*3d00*/  @P3 STG.E desc[UR36][R6.64+0x60], R11 ;  /* 0x0000600b06003986 */ /* 0x0001e2000c101924 */
[----:B------:R-:W-:Y:S01]  /*3d10*/  ISETP.GT.AND P3, PT, R0, RZ, P0 ;  /* 0x000000ff0000720c */ /* 0x000fe20000764270 */
[----:B-1----:R-:W-:Y:S01]  /*3d20*/  FMUL R9, R40, R57 ;  /* 0x0000003928097220 */ /* 0x002fe20000400000 */
[----:B------:R-:W-:Y:S01]  /*3d30*/  ISETP.GT.AND P0, PT, R0, 0x8, P0 ;  /* 0x000000080000780c */ /* 0x000fe20000704270 */
[----:B------:R-:W-:Y:S01]  /*3d40*/  @P1 STG.E desc[UR36][R6.64+0x64], R39 ;  /* 0x0000642706001986 */ /* 0x000fe2000c101924 */
[----:B------:R-:W-:-:S03]  /*3d50*/  ISETP.GT.AND P1, PT, R3, 0x28, PT ;  /* 0x000000280300780c */ /* 0x000fc60003f24270 */
[----:B------:R1:W-:Y:S01]  /*3d60*/  @P4 STG.E desc[UR36][R4.64+0x80], R9 ;  /* 0x0000800904004986 */ /* 0x0003e2000c101924 */
[C---:B------:R-:W-:Y:S02]  /*3d70*/  ISETP.GT.AND P4, PT, R0.reuse, RZ, P1 ;  /* 0x000000ff0000720c */ /* 0x040fe40000f84270 */
[----:B------:R-:W-:Y:S01]  /*3d80*/  ISETP.GT.AND P1, PT, R0, 0x8, P1 ;  /* 0x000000080000780c */ /* 0x000fe20000f24270 */
[----:B0-----:R-:W-:Y:S02]  /*3d90*/  FMUL R11, R42, R57 ;  /* 0x000000392a0b7220 */ /* 0x001fe40000400000 */
        /* <DEDUP_REMOVED lines=21> */
[----:B------:R-:W-:Y:S01]  /*3ef0*/  ISETP.GT.AND P4, PT, R3, 0x38, PT ;  /* 0x000000380300780c */ /* 0x000fe20003f84270 */
[----:B0-----:R-:W-:-:S04]  /*3f00*/  FMUL R11, R50, R57 ;  /* 0x00000039320b7220 */ /* 0x001fc80000400000 */
[----:B------:R-:W-:Y:S02]  /*3f10*/  @P1 IMAD.MOV.U32 R2, RZ, RZ, R4 ;  /* 0x000000ffff021224 */ /* 0x000fe400078e0004 */
[----:B------:R-:W-:Y:S02]  /*3f20*/  @P1 IMAD.MOV.U32 R3, RZ, RZ, R5 ;  /* 0x000000ffff031224 */ /* 0x000fe400078e0005 */
[----:B-1----:R-:W-:-:S03]  /*3f30*/  FMUL R9, R52, R57 ;  /* 0x0000003934097220 */ /* 0x002fc60000400000 */
[----:B------:R0:W-:Y:S01]  /*3f40*/  @P1 STG.E desc[UR36][R2.64+0xc4], R49 ;  /* 0x0000c43102001986 */ /* 0x0001e2000c101924 */
[C---:B------:R-:W-:Y:S02]  /*3f50*/  ISETP.GT.AND P1, PT, R0.reuse, RZ, P4 ;  /* 0x000000ff0000720c */ /* 0x040fe40002724270 */
[----:B------:R-:W-:Y:S01]  /*3f60*/  ISETP.GT.AND P4, PT, R0, 0x8, P4 ;  /* 0x000000080000780c */ /* 0x000fe20002784270 */
[----:B0-----:R-:W-:Y:S02]  /*3f70*/  @P0 IMAD.MOV.U32 R2, RZ, RZ, R6 ;  /* 0x000000ffff020224 */ /* 0x001fe400078e0006 */
[----:B------:R-:W-:-:S05]  /*3f80*/  @P0 IMAD.MOV.U32 R3, RZ, RZ, R7 ;  /* 0x000000ffff030224 */ /* 0x000fca00078e0007 */
[----:B------:R0:W-:Y:S01]  /*3f90*/  @P0 STG.E desc[UR36][R2.64+0xc0], R11 ;  /* 0x0000c00b02000986 */ /* 0x0001e2000c101924 */
[C---:B------:R-:W-:Y:S02]  /*3fa0*/  ISETP.GT.AND P0, PT, R0.reuse, RZ, P3 ;  /* 0x000000ff0000720c */ /* 0x040fe40001f04270 */
[----:B------:R-:W-:Y:S01]  /*3fb0*/  ISETP.GT.AND P3, PT, R0, 0x8, P3 ;  /* 0x000000080000780c */ /* 0x000fe20001f64270 */
[----:B0-----:R-:W-:Y:S02]  /*3fc0*/  @P2 IMAD.MOV.U32 R2, RZ, RZ, R6 ;  /* 0x000000ffff022224 */ /* 0x001fe400078e0006 */
[----:B------:R-:W-:-:S05]  /*3fd0*/  @P2 IMAD.MOV.U32 R3, RZ, RZ, R7 ;  /* 0x000000ffff032224 */ /* 0x000fca00078e0007 */
[----:B------:R0:W-:Y:S02]  /*3fe0*/  @P2 STG.E desc[UR36][R2.64+0xc4], R51 ;  /* 0x0000c43302002986 */ /* 0x0001e4000c101924 */
[----:B0-----:R-:W-:Y:S02]  /*3ff0*/  @P1 IMAD.MOV.U32 R2, RZ, RZ, R4 ;  /* 0x000000ffff021224 */ /* 0x001fe400078e0004 */
[----:B------:R-:W-:-:S05]  /*4000*/  @P1 IMAD.MOV.U32 R3, RZ, RZ, R5 ;  /* 0x000000ffff031224 */ /* 0x000fca00078e0005 */
[----:B------:R0:W-:Y:S04]  /*4010*/  @P1 STG.E desc[UR36][R2.64+0xe0], R9 ;  /* 0x0000e00902001986 */ /* 0x0001e8000c101924 */
[----:B------:R1:W-:Y:S01]  /*4020*/  @P0 STG.E desc[UR36][R4.64+0xe4], R53 ;  /* 0x0000e43504000986 */ /* 0x0003e2000c101924 */
[----:B0-----:R-:W-:Y:S02]  /*4030*/  @P4 IMAD.MOV.U32 R2, RZ, RZ, R6 ;  /* 0x000000ffff024224 */ /* 0x001fe400078e0006 */
[----:B------:R-:W-:-:S05]  /*4040*/  @P4 IMAD.MOV.U32 R3, RZ, RZ, R7 ;  /* 0x000000ffff034224 */ /* 0x000fca00078e0007 */
[----:B------:R1:W-:Y:S04]  /*4050*/  @P4 STG.E desc[UR36][R2.64+0xe0], R13 ;  /* 0x0000e00d02004986 */ /* 0x0003e8000c101924 */
[----:B------:R1:W-:Y:S02]  /*4060*/  @P3 STG.E desc[UR36][R6.64+0xe4], R55 ;  /* 0x0000e43706003986 */ /* 0x0003e4000c101924 */
.L_x_101:
[----:B------:R-:W-:Y:S05]  /*4070*/  BSYNC B0 ;  /* 0x0000000000007941 */ /* 0x000fea0003800000 */
.L_x_39:
[----:B-1----:R-:W2:Y:S01]  /*4080*/  LDL.64 R2, [R1] ;  /* 0x0000000001027983 */ /* 0x002ea20000100a00 */
[----:B------:R-:W-:Y:S01]  /*4090*/  ULDC.64 UR4, c[0x0][0x650] ;  /* 0x0001940000047ab9 */ /* 0x000fe20000000a00 */
[----:B------:R1:W-:Y:S01]  /*40a0*/  SYNCS.ARRIVE.TRANS64.A1T0 RZ, [R65+UR47], RZ ;  /* 0x000000ff41ff79a7 */ /* 0x0003e2000810002f */
[----:B------:R-:W-:Y:S01]  /*40b0*/  PRMT R0, RZ, 0x7610, R0 ;  /* 0x00007610ff007816 */ /* 0x000fe20000000000 */
[----:B------:R-:W-:Y:S02]  /*40c0*/  IMAD.MOV.U32 R19, RZ, RZ, -0x1 ;  /* 0xffffffffff137424 */ /* 0x000fe400078e00ff */
[----:B------:R-:W-:Y:S01]  /*40d0*/  IMAD.MOV.U32 R22, RZ, RZ, -0x1 ;  /* 0xffffffffff167424 */ /* 0x000fe200078e00ff */
[----:B--2---:R-:W-:-:S04]  /*40e0*/  LEA R18, P0, R2, R18, 0x1 ;  /* 0x0000001202127211 */ /* 0x004fc800078008ff */
[----:B------:R-:W-:Y:S01]  /*40f0*/  LEA.HI.X R17, R2, R17, R23, 0x1, P0 ;  /* 0x0000001102117211 */ /* 0x000fe200000f0c17 */
[----:B------:R-:W-:Y:S01]  /*4100*/  IMAD.MOV.U32 R2, RZ, RZ, -0x1 ;  /* 0xffffffffff027424 */ /* 0x000fe200078e00ff */
[----:B------:R-:W-:-:S04]  /*4110*/  ISETP.GE.U32.AND P0, PT, R18, UR4, PT ;  /* 0x0000000412007c0c */ /* 0x000fc8000bf06070 */
[----:B------:R-:W-:-:S13]  /*4120*/  ISETP.GE.U32.AND.EX P0, PT, R17, UR5, PT, P0 ;  /* 0x0000000511007c0c */ /* 0x000fda000bf06100 */
[----:B-1----:R-:W-:Y:S05]  /*4130*/  @P0 BRA `(.L_x_102) ;  /* 0x0000000400700947 */ /* 0x002fea0003800000 */
[----:B0---4-:R-:W0:Y:S01]  /*4140*/  S2R R10, SR_CTAID.X ;  /* 0x00000000000a7919 */ /* 0x011e220000002500 */
[----:B---3--:R-:W1:Y:S01]  /*4150*/  LDC.64 R8, c[0x0][0x628] ;  /* 0x00018a00ff087b82 */ /* 0x008e620000000a00 */
[----:B------:R-:W-:Y:S01]  /*4160*/  ULDC UR4, c[0x0][0x150] ;  /* 0x0000540000047ab9 */ /* 0x000fe20000000800 */
[----:B------:R-:W-:Y:S01]  /*4170*/  IMAD.MOV.U32 R6, RZ, RZ, R18 ;  /* 0x000000ffff067224 */ /* 0x000fe200078e0012 */
[----:B------:R-:W2:Y:S01]  /*4180*/  S2R R20, SR_CTAID.Y ;  /* 0x0000000000147919 */ /* 0x000ea20000002600 */
[----:B------:R-:W-:-:S04]  /*4190*/  IMAD.MOV.U32 R7, RZ, RZ, R17 ;  /* 0x000000ffff077224 */ /* 0x000fc800078e0011 */
[----:B------:R-:W3:Y:S08]  /*41a0*/  LDC R15, c[0x0][0x144] ;  /* 0x00005100ff0f7b82 */ /* 0x000ef00000000800 */
[----:B------:R-:W4:Y:S08]  /*41b0*/  LDC R0, c[0x0][0x630] ;  /* 0x00018c00ff007b82 */ /* 0x000f300000000800 */
[----:B------:R-:W2:Y:S01]  /*41c0*/  LDC.64 R12, c[0x0][0x620] ;  /* 0x00018800ff0c7b82 */ /* 0x000ea20000000a00 */
[----:B-1----:R-:W-:-:S04]  /*41d0*/  ISETP.NE.U32.AND P0, PT, R8, RZ, PT ;  /* 0x000000ff0800720c */ /* 0x002fc80003f05070 */
[----:B------:R-:W-:Y:S02]  /*41e0*/  ISETP.NE.AND.EX P0, PT, R9, RZ, PT, P0 ;  /* 0x000000ff0900720c */ /* 0x000fe40003f05300 */
[----:B0-----:R-:W-:-:S05]  /*41f0*/  I2FP.F32.U32 R2, R10 ;  /* 0x0000000a00027245 */ /* 0x001fca0000201000 */
[----:B------:R-:W-:-:S04]  /*4200*/  FMUL R2, R2, UR4 ;  /* 0x0000000402027c20 */ /* 0x000fc80008400000 */
[----:B------:R0:W1:Y:S02]  /*4210*/  F2I.U32.TRUNC.NTZ R14, R2 ;  /* 0x00000002000e7305 */ /* 0x000064000020f000 */
[----:B---34-:R-:W-:Y:S05]  /*4220*/  @!P0 BRA `(.L_x_103) ;  /* 0x0000000000288947 */ /* 0x018fea0003800000 */
[----:B------:R-:W3:Y:S02]  /*4230*/  LDC R3, c[0x0][0x634] ;  /* 0x00018d00ff037b82 */ /* 0x000ee40000000800 */
[----:B---3--:R-:W-:-:S05]  /*4240*/  IADD3 R7, P0, R18, R3, RZ ;  /* 0x0000000312077210 */ /* 0x008fca0007f1e0ff */
[----:B------:R-:W-:-:S04]  /*4250*/  IMAD.X R11, RZ, RZ, R17, P0 ;  /* 0x000000ffff0b7224 */ /* 0x000fc800000e0611 */
[----:B0-----:R-:W-:-:S04]  /*4260*/  IMAD.WIDE.U32 R2, R11, R8, RZ ;  /* 0x000000080b027225 */ /* 0x001fc800078e00ff */
[----:B------:R-:W-:-:S04]  /*4270*/  IMAD.WIDE.U32 R4, P0, R7, R9, R2 ;  /* 0x0000000907047225 */ /* 0x000fc80007800002 */
[----:B------:R-:W-:-:S04]  /*4280*/  IMAD.WIDE.U32 R2, R7, R8, RZ ;  /* 0x0000000807027225 */ /* 0x000fc800078e00ff */
[----:B------:R-:W-:Y:S01]  /*4290*/  IMAD.X R7, RZ, RZ, RZ, P0 ;  /* 0x000000ffff077224 */ /* 0x000fe200000e06ff */
[----:B------:R-:W-:Y:S01]  /*42a0*/  IADD3 RZ, P0, R3, R4, RZ ;  /* 0x0000000403ff7210 */ /* 0x000fe20007f1e0ff */
[----:B------:R-:W-:-:S04]  /*42b0*/  IMAD.MOV.U32 R6, RZ, RZ, R5 ;  /* 0x000000ffff067224 */ /* 0x000fc800078e0005 */
[----:B------:R-:W-:-:S08]  /*42c0*/  IMAD.WIDE.U32.X R6, R11, R9, R6, P0 ;  /* 0x000000090b067225 */ /* 0x000fd000000e0406 */
.L_x_103:
[----:B------:R-:W3:Y:S01]  /*42d0*/  LDC.64 R26, c[0x0][0x640] ;  /* 0x00019000ff1a7b82 */ /* 0x000ee20000000a00 */
[-C--:B------:R-:W-:Y:S01]  /*42e0*/  SHF.R.U64 R11, R6, R0.reuse, R7 ;  /* 0x00000000060b7219 */ /* 0x080fe20000001207 */
[----:B------:R-:W-:Y:S01]  /*42f0*/  IMAD.MOV.U32 R19, RZ, RZ, R17 ;  /* 0x000000ffff137224 */ /* 0x000fe200078e0011 */
[----:B------:R-:W-:Y:S01]  /*4300*/  SHF.R.U32.HI R0, RZ, R0, R7 ;  /* 0x00000000ff007219 */ /* 0x000fe20000011607 */
[----:B-1----:R-:W-:Y:S01]  /*4310*/  IMAD.MOV R14, RZ, RZ, -R14 ;  /* 0x000000ffff0e7224 */ /* 0x002fe200078e0a0e */
[----:B------:R-:W-:Y:S01]  /*4320*/  IADD3 R5, P0, RZ, -R11, RZ ;  /* 0x8000000bff057210 */ /* 0x000fe20007f1e0ff */
[----:B------:R-:W-:Y:S01]  /*4330*/  ULDC UR4, c[0x0][0x154] ;  /* 0x0000550000047ab9 */ /* 0x000fe20000000800 */
[----:B------:R-:W-:Y:S01]  /*4340*/  IMAD.MOV.U32 R7, RZ, RZ, 0x1 ;  /* 0x00000001ff077424 */ /* 0x000fe200078e00ff */
[----:B------:R-:W1:Y:S01]  /*4350*/  LDC R4, c[0x0][0x618] ;  /* 0x00018600ff047b82 */ /* 0x000e620000000800 */
[----:B------:R-:W-:Y:S02]  /*4360*/  IMAD R22, R15, R14, R10 ;  /* 0x0000000e0f167224 */ /* 0x000fe400078e020a */
[----:B------:R-:W-:-:S04]  /*4370*/  IMAD.X R3, RZ, RZ, ~R0, P0 ;  /* 0x000000ffff037224 */ /* 0x000fc800000e0e00 */
[-C--:B--2---:R-:W-:Y:S01]  /*4380*/  IMAD R0, R3, R12.reuse, RZ ;  /* 0x0000000c03007224 */ /* 0x084fe200078e02ff */
[----:B------:R-:W2:Y:S01]  /*4390*/  LDC R6, c[0x0][0x608] ;  /* 0x00018200ff067b82 */ /* 0x000ea20000000800 */
[----:B0-----:R-:W-:-:S04]  /*43a0*/  IMAD.WIDE.U32 R2, R5, R12, R18 ;  /* 0x0000000c05027225 */ /* 0x001fc800078e0012 */
[----:B------:R-:W-:Y:S01]  /*43b0*/  IMAD R5, R5, R13, R0 ;  /* 0x0000000d05057224 */ /* 0x000fe200078e0200 */
[----:B------:R-:W-:Y:S02]  /*43c0*/  I2FP.F32.U32 R0, R20 ;  /* 0x0000001400007245 */ /* 0x000fe40000201000 */
[----:B------:R-:W0:Y:S01]  /*43d0*/  LDC R24, c[0x0][0x658] ;  /* 0x00019600ff187b82 */ /* 0x000e220000000800 */
[----:B------:R-:W-:Y:S01]  /*43e0*/  IMAD.IADD R3, R3, 0x1, R5 ;  /* 0x0000000103037824 */ /* 0x000fe200078e0205 */
[----:B---3--:R-:W-:Y:S01]  /*43f0*/  ISETP.NE.U32.AND P0, PT, R26, RZ, PT ;  /* 0x000000ff1a00720c */ /* 0x008fe20003f05070 */
[----:B------:R-:W-:Y:S01]  /*4400*/  FMUL R0, R0, UR4 ;  /* 0x0000000400007c20 */ /* 0x000fe20008400000 */
[----:B------:R-:W-:Y:S02]  /*4410*/  IMAD.MOV.U32 R5, RZ, RZ, -0x1 ;  /* 0xffffffffff057424 */ /* 0x000fe400078e00ff */
[----:B------:R-:W-:Y:S01]  /*4420*/  ISETP.NE.AND.EX P0, PT, R27, RZ, PT, P0 ;  /* 0x000000ff1b00720c */ /* 0x000fe20003f05300 */
[----:B------:R3:W4:Y:S01]  /*4430*/  F2I.U32.TRUNC.NTZ R12, R0 ;  /* 0x00000000000c7305 */ /* 0x000722000020f000 */
[----:B------:R-:W3:Y:S01]  /*4440*/  LDC R15, c[0x0][0x148] ;  /* 0x00005200ff0f7b82 */ /* 0x000ee20000000800 */
[----:B-1----:R-:W-:-:S02]  /*4450*/  SHF.R.U64 R10, R2, R4, R3 ;  /* 0x00000004020a7219 */ /* 0x002fc40000001203 */
[----:B------:R-:W-:-:S05]  /*4460*/  SHF.R.U32.HI R3, RZ, R4, R3 ;  /* 0x00000004ff037219 */ /* 0x000fca0000011603 */
[----:B------:R-:W1:Y:S01]  /*4470*/  LDC R14, c[0x0][0x600] ;  /* 0x00018000ff0e7b82 */ /* 0x000e620000000800 */
[-CC-:B--2---:R-:W-:Y:S02]  /*4480*/  SHF.R.U64 R8, R10, R6.reuse, R3.reuse ;  /* 0x000000060a087219 */ /* 0x184fe40000001203 */
[----:B------:R-:W-:-:S05]  /*4490*/  SHF.R.U32.HI R3, RZ, R6, R3 ;  /* 0x00000006ff037219 */ /* 0x000fca0000011603 */
[----:B------:R-:W2:Y:S01]  /*44a0*/  LDC R21, c[0x0][0x648] ;  /* 0x00019200ff157b82 */ /* 0x000ea20000000800 */
[-CC-:B0-----:R-:W-:Y:S02]  /*44b0*/  SHF.R.U64 R13, R8, R24.reuse, R3.reuse ;  /* 0x00000018080d7219 */ /* 0x181fe40000001203 */
[-C--:B------:R-:W-:Y:S02]  /*44c0*/  SHF.L.U32 R5, R5, R24.reuse, RZ ;  /* 0x0000001805057219 */ /* 0x080fe400000006ff */
[-C--:B------:R-:W-:Y:S01]  /*44d0*/  SHF.R.U32.HI R3, RZ, R24.reuse, R3 ;  /* 0x00000018ff037219 */ /* 0x080fe20000011603 */
[----:B------:R-:W-:Y:S01]  /*44e0*/  IMAD.MOV.U32 R2, RZ, RZ, R13 ;  /* 0x000000ffff027224 */ /* 0x000fe200078e000d */
[----:B------:R-:W-:Y:S01]  /*44f0*/  SHF.L.U32 R24, R7, R24, RZ ;  /* 0x0000001807187219 */ /* 0x000fe200000006ff */
[----:B------:R-:W0:Y:S01]  /*4500*/  LDC R25, c[0x0][0x638] ;  /* 0x00018e00ff197b82 */ /* 0x000e220000000800 */
[----:B------:R-:W-:-:S07]  /*4510*/  LOP3.LUT R19, RZ, R5, RZ, 0x33, !PT ;  /* 0x00000005ff137212 */ /* 0x000fce00078e33ff */
[----:B------:R-:W0:Y:S01]  /*4520*/  LDC R28, c[0x0][0x610] ;  /* 0x00018400ff1c7b82 */ /* 0x000e220000000800 */
[----:B----4-:R-:W-:Y:S05]  /*4530*/  @!P0 BRA `(.L_x_104) ;  /* 0x0000000000288947 */ /* 0x010fea0003800000 */
[----:B---3--:R-:W3:Y:S02]  /*4540*/  LDC R0, c[0x0][0x64c] ;  /* 0x00019300ff007b82 */ /* 0x008ee40000000800 */
        /* <DEDUP_REMOVED lines=9> */
.L_x_104:
[----:B------:R-:W4:Y:S01]  /*45e0*/  LDC R4, c[0x0][0x65c] ;  /* 0x00019700ff047b82 */ /* 0x000f220000000800 */
[----:B--23--:R-:W-:Y:S01]  /*45f0*/  SHF.R.U64 R0, R2, R21, R3 ;  /* 0x0000001502007219 */ /* 0x00cfe20000001203 */
[----:B-1----:R-:W-:Y:S01]  /*4600*/  VIADD R3, R14, 0xffffffff ;  /* 0xffffffff0e037836 */ /* 0x002fe20000000000 */
[----:B------:R-:W-:Y:S01]  /*4610*/  LOP3.LUT R19, R8, R19, RZ, 0xc0, !PT ;  /* 0x0000001308137212 */ /* 0x000fe200078ec0ff */
[----:B------:R-:W-:Y:S02]  /*4620*/  IMAD.MOV R12, RZ, RZ, -R12 ;  /* 0x000000ffff0c7224 */ /* 0x000fe400078e0a0c */
[----:B------:R-:W-:Y:S01]  /*4630*/  IMAD.MOV R2, RZ, RZ, -R0 ;  /* 0x000000ffff027224 */ /* 0x000fe200078e0a00 */
[----:B------:R-:W-:Y:S01]  /*4640*/  LOP3.LUT R3, R10, R3, RZ, 0xc0, !PT ;  /* 0x000000030a037212 */ /* 0x000fe200078ec0ff */
[----:B------:R-:W-:Y:S02]  /*4650*/  IMAD R19, R24, R0, R19 ;  /* 0x0000000018137224 */ /* 0x000fe400078e0213 */
[----:B0-----:R-:W-:-:S04]  /*4660*/  IMAD R0, R2, R25, R13 ;  /* 0x0000001902007224 */ /* 0x001fc800078e020d */
[----:B------:R-:W-:Y:S01]  /*4670*/  IMAD R2, R0, R14, R3 ;  /* 0x0000000e00027224 */ /* 0x000fe200078e0203 */
[----:B----4-:R-:W-:Y:S01]  /*4680*/  ISETP.NE.AND P0, PT, R4, 0x1, PT ;  /* 0x000000010400780c */ /* 0x010fe20003f05270 */
[----:B------:R-:W-:-:S05]  /*4690*/  IMAD.MOV.U32 R4, RZ, RZ, 0x1 ;  /* 0x00000001ff047424 */ /* 0x000fca00078e00ff */
[----:B------:R-:W-:-:S07]  /*46a0*/  PRMT R0, R4, 0x7610, R0 ;  /* 0x0000761004007816 */ /* 0x000fce0000000000 */
[----:B------:R-:W-:-:S04]  /*46b0*/  @P0 IMAD R22, R15, R12, R20 ;  /* 0x0000000c0f160224 */ /* 0x000fc800078e0214 */
[----:B------:R-:W-:-:S05]  /*46c0*/  IMAD R19, R19, R28, R22 ;  /* 0x0000001c13137224 */ /* 0x000fca00078e0216 */
[----:B------:R-:W-:Y:S02]  /*46d0*/  SEL R22, R2, R19, !P0 ;  /* 0x0000001302167207 */ /* 0x000fe40004000000 */
[----:B------:R-:W-:Y:S01]  /*46e0*/  SEL R19, R19, R2, !P0 ;  /* 0x0000000213137207 */ /* 0x000fe20004000000 */
[----:B------:R-:W-:-:S07]  /*46f0*/  IMAD.MOV.U32 R2, RZ, RZ, R11 ;  /* 0x000000ffff027224 */ /* 0x000fce00078e000b */
.L_x_102:
[----:B------:R-:W-:Y:S02]  /*4700*/  LOP3.LUT P0, RZ, R0, 0xff, RZ, 0xc0, !PT ;  /* 0x000000ff00ff7812 */ /* 0x000fe4000780c0ff */
[----:B------:R-:W-:-:S11]  /*4710*/  LOP3.LUT R75, R75, 0x1, RZ, 0x3c, !PT ;  /* 0x000000014b4b7812 */ /* 0x000fd600078e3cff */
[----:B------:R-:W-:Y:S05]  /*4720*/  @P0 BRA `(.L_x_105) ;  /* 0xffffffd0003c0947 */ /* 0x000fea000383ffff */
[----:B------:R-:W-:Y:S05]  /*4730*/  EXIT ;  /* 0x000000000000794d */ /* 0x000fea0003800000 */
.L_x_18:
[----:B------:R-:W-:-:S08]  /*4740*/  ISETP.NE.AND P0, PT, R5, RZ, PT ;  /* 0x000000ff0500720c */ /* 0x000fd00003f05270 */
[----:B0-2---:R-:W0:-:S00]  /*4750*/  USETMAXREG.DEALLOC.CTAPOOL 0x28 ;  /* 0x00000028000079c8 */ /* 0x005e0000080e0500 */
[----:B------:R-:W-:Y:S05]  /*4760*/  @P0 EXIT ;  /* 0x000000000000094d */ /* 0x000fea0003800000 */
[----:B0-----:R-:W-:Y:S01]  /*4770*/  LOP3.LUT P0, RZ, R8, 0xff, RZ, 0xc0, !PT ;  /* 0x000000ff08ff7812 */ /* 0x001fe2000780c0ff */
[----:B------:R-:W-:Y:S02]  /*4780*/  IMAD.MOV.U32 R0, RZ, RZ, 0x1 ;  /* 0x00000001ff007424 */ /* 0x000fe400078e00ff */
[----:B------:R-:W-:-:S10]  /*4790*/  IMAD.MOV.U32 R8, RZ, RZ, RZ ;  /* 0x000000ffff087224 */ /* 0x000fd400078e00ff */
[----:B------:R-:W-:Y:S05]  /*47a0*/  @!P0 BRA `(.L_x_106) ;  /* 0x0000000c003c8947 */ /* 0x000fea0003800000 */
[----:B------:R-:W0:Y:S01]  /*47b0*/  S2UR UR8, SR_CgaCtaId ;  /* 0x00000000000879c3 */ /* 0x000e220000008800 */
[----:B------:R-:W-:Y:S01]  /*47c0*/  LOP3.LUT P0, RZ, R4, 0x1f, RZ, 0xc0, !PT ;  /* 0x0000001f04ff7812 */ /* 0x000fe2000780c0ff */
[----:B------:R-:W-:Y:S01]  /*47d0*/  ULDC UR5, c[0x0][0x658] ;  /* 0x0001960000057ab9 */ /* 0x000fe20000000800 */
[----:B------:R-:W-:Y:S01]  /*47e0*/  UMOV UR6, 0xffffffff ;  /* 0xffffffff00067882 */ /* 0x000fe20000000000 */
[----:B------:R-:W-:Y:S01]  /*47f0*/  BSSY B0, `(.L_x_106) ;  /* 0x00000ca000007945 */ /* 0x000fe20003800000 */
[----:B------:R-:W-:Y:S01]  /*4800*/  USHF.L.U32 UR6, UR6, UR5, URZ ;  /* 0x0000000506067299 */ /* 0x000fe2000800063f */
[C---:B------:R-:W-:Y:S01]  /*4810*/  ISETP.NE.AND P2, PT, R3.reuse, RZ, PT ;  /* 0x000000ff0300720c */ /* 0x040fe20003f45270 */
[----:B------:R-:W-:Y:S01]  /*4820*/  IMAD.MOV.U32 R9, RZ, RZ, 0x1 ;  /* 0x00000001ff097424 */ /* 0x000fe200078e00ff */
[----:B------:R-:W-:Y:S01]  /*4830*/  ISETP.NE.OR P0, PT, R3, RZ, !P0 ;  /* 0x000000ff0300720c */ /* 0x000fe20004705670 */
[----:B------:R-:W-:Y:S01]  /*4840*/  IMAD.MOV.U32 R0, RZ, RZ, 0x1 ;  /* 0x00000001ff007424 */ /* 0x000fe200078e00ff */
[----:B------:R-:W-:Y:S01]  /*4850*/  LOP3.LUT R6, R16, 0x2, RZ, 0xfc, !PT ;  /* 0x0000000210067812 */ /* 0x000fe200078efcff */
[----:B------:R-:W-:Y:S01]  /*4860*/  IMAD.MOV.U32 R8, RZ, RZ, RZ ;  /* 0x000000ffff087224 */ /* 0x000fe200078e00ff */
[----:B------:R-:W-:Y:S01]  /*4870*/  ULDC UR4, c[0x0][0x600] ;  /* 0x0001800000047ab9 */ /* 0x000fe20000000800 */
[----:B------:R-:W-:Y:S01]  /*4880*/  UMOV UR7, 0x1 ;  /* 0x0000000100077882 */ /* 0x000fe20000000000 */
[----:B------:R-:W-:-:S02]  /*4890*/  UIADD3 UR22, UR40, 0x1, URZ ;  /* 0x0000000128167890 */ /* 0x000fc4000fffe03f */
[----:B------:R-:W-:Y:S02]  /*48a0*/  UIADD3 UR15, UR4, -0x1, URZ ;  /* 0xffffffff040f7890 */ /* 0x000fe4000fffe03f */
[----:B------:R-:W-:Y:S02]  /*48b0*/  USHF.L.U32 UR17, UR7, UR5, URZ ;  /* 0x0000000507117299 */ /* 0x000fe4000800063f */
[----:B------:R-:W-:Y:S01]  /*48c0*/  ULOP3.LUT UR16, URZ, UR6, URZ, 0x33, !UPT ;  /* 0x000000063f107292 */ /* 0x000fe2000f8e333f */
[----:B------:R-:W-:Y:S01]  /*48d0*/  ULDC.64 UR20, c[0x0][0x198] ;  /* 0x0000660000147ab9 */ /* 0x000fe20000000a00 */
[----:B0-----:R-:W-:-:S10]  /*48e0*/  IMAD.U32 R7, RZ, RZ, UR8 ;  /* 0x00000008ff077e24 */ /* 0x001fd4000f8e00ff */
.L_x_118:
[----:B------:R-:W-:-:S03]  /*48f0*/  UMOV UR4, 0xffffffff ;  /* 0xffffffff00047882 */ /* 0x000fc60000000000 */
[----:B------:R-:W-:Y:S05]  /*4900*/  BRA.DIV UR4, `(.L_x_107) ;  /* 0x0000001604607947 */ /* 0x000fea000b800000 */
[----:B------:R-:W-:-:S13]  /*4910*/  ELECT P6, URZ, PT ;  /* 0x00000000003f782f */ /* 0x000fda00038c0000 */
.L_x_141:
[----:B------:R-:W0:Y:S01]  /*4920*/  LDC R3, c[0x0][0x28c] ;  /* 0x0000a300ff037b82 */ /* 0x000e220000000800 */
[----:B------:R-:W-:Y:S01]  /*4930*/  BSSY B1, `(.L_x_108) ;  /* 0x000003c000017945 */ /* 0x000fe20003800000 */
[----:B0-----:R-:W-:-:S13]  /*4940*/  ISETP.LT.OR P6, PT, R3, 0x1, !P6 ;  /* 0x000000010300780c */ /* 0x001fda00077c1670 */
[----:B------:R-:W-:Y:S05]  /*4950*/  @P6 BRA `(.L_x_109) ;  /* 0x0000000000e46947 */ /* 0x000fea0003800000 */
[----:B------:R-:W-:Y:S02]  /*4960*/  IMAD R7, R19, 0x2, R7 ;  /* 0x0000000213077824 */ /* 0x000fe400078e0207 */
[----:B------:R-:W-:Y:S02]  /*4970*/  IMAD.SHL.U32 R22, R22, 0x40, RZ ;  /* 0x0000004016167824 */ /* 0x000fe400078e00ff */
[----:B------:R-:W-:Y:S02]  /*4980*/  IMAD.MOV.U32 R14, RZ, RZ, RZ ;  /* 0x000000ffff0e7224 */ /* 0x000fe400078e00ff */
[----:B------:R-:W-:Y:S02]  /*4990*/  IMAD.U32 R15, RZ, RZ, UR22 ;  /* 0x00000016ff0f7e24 */ /* 0x000fe4000f8e00ff */
[----:B------:R-:W-:Y:S02]  /*49a0*/  IMAD.MOV.U32 R3, RZ, RZ, R0 ;  /* 0x000000ffff037224 */ /* 0x000fe400078e0000 */
[----:B------:R-:W-:-:S02]  /*49b0*/  IMAD.MOV.U32 R4, RZ, RZ, R8 ;  /* 0x000000ffff047224 */ /* 0x000fc400078e0008 */
[----:B------:R-:W-:-:S07]  /*49c0*/  IMAD.SHL.U32 R11, R7, 0x20, RZ ;  /* 0x00000020070b7824 */ /* 0x000fce00078e00ff */
.L_x_113:
[----:B------:R-:W0:Y:S01]  /*49d0*/  S2UR UR4, SR_CgaCtaId ;  /* 0x00000000000479c3 */ /* 0x000e220000008800 */
[----:B------:R-:W-:Y:S02]  /*49e0*/  MOV R10, 0x400 ;  /* 0x00000400000a7802 */ /* 0x000fe40000000f00 */
[----:B------:R-:W-:Y:S01]  /*49f0*/  SHF.L.U32 R5, R3, 0x1f, RZ ;  /* 0x0000001f03057819 */ /* 0x000fe200000006ff */
[----:B0-----:R-:W-:-:S05]  /*4a00*/  IMAD.U32 R7, RZ, RZ, UR4 ;  /* 0x00000004ff077e24 */ /* 0x001fca000f8e00ff */
[----:B------:R-:W-:Y:S02]  /*4a10*/  LEA R13, R7, R10, 0x18 ;  /* 0x0000000a070d7211 */ /* 0x000fe400078ec0ff */
[----:B------:R-:W0:Y:S03]  /*4a20*/  @!P2 LDC R10, c[0x0][0x500] ;  /* 0x00014000ff0aab82 */ /* 0x000e260000000800 */
[----:B------:R-:W-:-:S04]  /*4a30*/  IMAD R12, R4, 0x8, R13 ;  /* 0x00000008040c7824 */ /* 0x000fc800078e020d */
[----:B------:R-:W1:Y:S02]  /*4a40*/  SYNCS.PHASECHK.TRANS64.TRYWAIT P1, [R12+URZ+0x70], R5 ;  /* 0x000070050c0075a7 */ /* 0x000e64000802017f */
[----:B-1----:R-:W-:Y:S05]  /*4a50*/  @!P1 BRA `(.L_x_110) ;  /* 0x00000014002c9947 */ /* 0x002fea0003800000 */
.L_x_142:
[----:B-1----:R-:W-:Y:S01]  /*4a60*/  PRMT R5, R6, 0x9910, RZ ;  /* 0x0000991006057816 */ /* 0x002fe200000000ff */
[----:B0-----:R0:W-:Y:S03]  /*4a70*/  @!P2 SYNCS.ARRIVE.TRANS64 RZ, [R12+URZ], R10 ;  /* 0x0000000a0cffa9a7 */ /* 0x0011e6000800003f */
[----:B------:R-:W-:-:S13]  /*4a80*/  ISETP.NE.AND P1, PT, R5, 0x2, PT ;  /* 0x000000020500780c */ /* 0x000fda0003f25270 */
[----:B0-----:R-:W-:Y:S05]  /*4a90*/  @P1 BRA `(.L_x_111) ;  /* 0x0000000000041947 */ /* 0x001fea0003800000 */
[----:B------:R-:W-:Y:S01]  /*4aa0*/  BPT.TRAP 0x1 ;  /* 0x000000040000795c */ /* 0x000fe20000300000 */
.L_x_111:
[----:B------:R-:W-:Y:S05]  /*4ab0*/  @P0 BRA `(.L_x_112) ;  /* 0x0000000000040947 */ /* 0x000fea0003800000 */
[----:B------:R-:W-:Y:S01]  /*4ac0*/  BPT.TRAP 0x1 ;  /* 0x000000040000795c */ /* 0x000fe20000300000 */
.L_x_112:
[----:B------:R-:W-:Y:S01]  /*4ad0*/  IMAD R5, R4, 0x2, R7 ;  /* 0x0000000204057824 */ /* 0x000fe200078e0207 */
[----:B------:R-:W-:Y:S01]  /*4ae0*/  R2UR UR9, R12 ;  /* 0x000000000c0972ca */ /* 0x000fe200000e0000 */
[----:B------:R-:W-:Y:S01]  /*4af0*/  VIADD R15, R15, 0xffffffff ;  /* 0xffffffff0f0f7836 */ /* 0x000fe20000000000 */
[----:B------:R-:W-:Y:S01]  /*4b00*/  UIADD3 UR4, UP0, UR20, 0xf0, URZ ;  /* 0x000000f014047890 */ /* 0x000fe2000ff1e03f */
[----:B------:R-:W-:Y:S01]  /*4b10*/  IMAD.SHL.U32 R5, R5, 0x400, RZ ;  /* 0x0000040005057824 */ /* 0x000fe200078e00ff */
[----:B------:R-:W-:Y:S01]  /*4b20*/  R2UR UR11, R11 ;  /* 0x000000000b0b72ca */ /* 0x000fe200000e0000 */
[----:B------:R-:W-:Y:S01]  /*4b30*/  UIADD3 UR24, UP1, UR20, 0x1f0, URZ ;  /* 0x000001f014187890 */ /* 0x000fe2000ff3e03f */
[----:B------:R-:W-:Y:S01]  /*4b40*/  R2UR UR10, R14 ;  /* 0x000000000e0a72ca */ /* 0x000fe200000e0000 */
[--C-:B------:R-:W-:Y:S01]  /*4b50*/  IMAD R5, R5, 0x4, R13.reuse ;  /* 0x0000000405057824 */ /* 0x100fe200078e020d */
[----:B------:R-:W-:Y:S01]  /*4b60*/  R2UR UR12, R2 ;  /* 0x00000000020c72ca */ /* 0x000fe200000e0000 */
[----:B------:R-:W-:Y:S01]  /*4b70*/  IMAD R13, R4, 0x2000, R13 ;  /* 0x00002000040d7824 */ /* 0x000fe200078e020d */
[----:B------:R-:W-:Y:S01]  /*4b80*/  R2UR UR18, R22 ;  /* 0x00000000161272ca */ /* 0x000fe200000e0000 */
[----:B------:R-:W-:Y:S01]  /*4b90*/  VIADD R4, R4, 0x1 ;  /* 0x0000000104047836 */ /* 0x000fe20000000000 */
[----:B------:R-:W-:Y:S01]  /*4ba0*/  R2UR UR5, R5 ;  /* 0x00000000050572ca */ /* 0x000fe200000e0000 */
[----:B------:R-:W-:Y:S01]  /*4bb0*/  UIADD3.X UR25, URZ, UR21, URZ, UP1, !UPT ;  /* 0x000000153f197290 */ /* 0x000fe20008ffe43f */
[----:B------:R-:W-:Y:S01]  /*4bc0*/  R2UR UR8, R13 ;  /* 0x000000000d0872ca */ /* 0x000fe200000e0000 */
[----:B------:R-:W-:Y:S01]  /*4bd0*/  UMOV UR19, 0x30000 ;  /* 0x0003000000137882 */ /* 0x000fe20000000000 */
[----:B------:R-:W-:Y:S01]  /*4be0*/  ISETP.GT.AND P3, PT, R15, 0x1, PT ;  /* 0x000000010f00780c */ /* 0x000fe20003f64270 */
[----:B------:R-:W-:Y:S01]  /*4bf0*/  UMOV UR6, 0x0 ;  /* 0x0000000000067882 */ /* 0x000fe20000000000 */
[----:B------:R-:W-:Y:S01]  /*4c00*/  UMOV UR7, 0x10000000 ;  /* 0x1000000000077882 */ /* 0x000fe20000000000 */
[----:B------:R-:W-:Y:S01]  /*4c10*/  ISETP.NE.AND P1, PT, R4, 0xe, PT ;  /* 0x0000000e0400780c */ /* 0x000fe20003f25270 */
[----:B------:R-:W-:-:S03]  /*4c20*/  VIADD R14, R14, 0x20 ;  /* 0x000000200e0e7836 */ /* 0x000fc60000000000 */
[----:B------:R-:W-:Y:S02]  /*4c30*/  SEL R10, RZ, 0x1, P1 ;  /* 0x00000001ff0a7807 */ /* 0x000fe40000800000 */
[----:B------:R-:W-:Y:S01]  /*4c40*/  UIADD3 UR13, UR5, 0x200, URZ ;  /* 0x00000200050d7890 */ /* 0x000fe2000fffe03f */
[----:B------:R-:W-:Y:S01]  /*4c50*/  SEL R4, R4, RZ, P1 ;  /* 0x000000ff04047207 */ /* 0x000fe20000800000 */
[----:B------:R-:W-:Y:S01]  /*4c60*/  UIADD3.X UR5, URZ, UR21, URZ, UP0, !UPT ;  /* 0x000000153f057290 */ /* 0x000fe200087fe43f */
[----:B------:R-:W-:Y:S01]  /*4c70*/  LOP3.LUT R3, R3, R10, RZ, 0x3c, !PT ;  /* 0x0000000a03037212 */ /* 0x000fe200078e3cff */
[----:B------:R-:W-:-:S03]  /*4c80*/  UIADD3 UR14, UR8, 0x1c200, URZ ;  /* 0x0001c200080e7890 */ /* 0x000fc6000fffe03f */
[----:B------:R-:W-:-:S04]  /*4c90*/  UMOV UR8, UR13 ;  /* 0x0000000d00087c82 */ /* 0x000fc80008000000 */
[----:B------:R0:W-:Y:S02]  /*4ca0*/  UTMALDG.3D.MULTICAST [UR8], [UR4], UR19, desc[UR6] ;  /* 0x00000608040073b4 */ /* 0x0001e40008011813 */
[----:B0-----:R-:W-:Y:S01]  /*4cb0*/  UMOV UR8, UR14 ;  /* 0x0000000e00087c82 */ /* 0x001fe20008000000 */
[----:B------:R-:W-:Y:S02]  /*4cc0*/  UMOV UR11, UR18 ;  /* 0x00000012000b7c82 */ /* 0x000fe40008000000 */
[----:B------:R0:W-:Y:S02]  /*4cd0*/  UTMALDG.3D [UR8], [UR24], desc[UR6] ;  /* 0x00000608180075b4 */ /* 0x0001e40008011000 */
[----:B0-----:R-:W-:Y:S05]  /*4ce0*/  @P3 BRA `(.L_x_113) ;  /* 0xfffffffc00383947 */ /* 0x001fea000383ffff */
.L_x_109:
[----:B------:R-:W-:Y:S05]  /*4cf0*/  BSYNC B1 ;  /* 0x0000000000017941 */ /* 0x000fea0003800000 */
.L_x_108:
[----:B------:R-:W2:Y:S01]  /*4d00*/  LDL.64 R12, [R1] ;  /* 0x00000000010c7983 */ /* 0x000ea20000100a00 */
[----:B------:R-:W-:Y:S01]  /*4d10*/  LOP3.LUT P4, RZ, R9, 0xff, RZ, 0xc0, !PT ;  /* 0x000000ff09ff7812 */ /* 0x000fe2000788c0ff */
[----:B------:R-:W-:Y:S01]  /*4d20*/  VIADD R8, R8, UR40 ;  /* 0x0000002808087c36 */ /* 0x000fe20008000000 */
[----:B------:R-:W-:Y:S01]  /*4d30*/  ULDC.64 UR4, c[0x0][0x650] ;  /* 0x0001940000047ab9 */ /* 0x000fe20000000a00 */
[----:B------:R-:W-:Y:S01]  /*4d40*/  IMAD.U32 R5, RZ, RZ, UR40 ;  /* 0x00000028ff057e24 */ /* 0x000fe2000f8e00ff */
[----:B------:R-:W-:Y:S01]  /*4d50*/  UISETP.GE.U32.AND UP0, UPT, UR40, 0xe, UPT ;  /* 0x0000000e2800788c */ /* 0x000fe2000bf06070 */
[----:B------:R-:W-:Y:S01]  /*4d60*/  BSSY B1, `(.L_x_114) ;  /* 0x0000070000017945 */ /* 0x000fe20003800000 */
[----:B------:R-:W-:Y:S01]  /*4d70*/  SHF.R.U32.HI R2, RZ, 0x1, R8 ;  /* 0x00000001ff027819 */ /* 0x000fe20000011608 */
[----:B------:R-:W-:Y:S01]  /*4d80*/  IMAD.MOV.U32 R19, RZ, RZ, -0x1 ;  /* 0xffffffffff137424 */ /* 0x000fe200078e00ff */
[----:B------:R-:W-:Y:S01]  /*4d90*/  ISETP.GT.U32.AND P1, PT, R8, 0xd, PT ;  /* 0x0000000d0800780c */ /* 0x000fe20003f24070 */
[----:B------:R-:W-:Y:S01]  /*4da0*/  IMAD.MOV.U32 R22, RZ, RZ, -0x1 ;  /* 0xffffffffff167424 */ /* 0x000fe200078e00ff */
[----:B------:R-:W-:Y:S01]  /*4db0*/  PLOP3.LUT P3, PT, PT, PT, UP0, 0x80, 0x0 ;  /* 0x000000000000781c */ /* 0x000fe20003f6f008 */
[----:B------:R-:W-:Y:S01]  /*4dc0*/  IMAD.WIDE.U32 R2, R2, -0x6db6db6d, RZ ;  /* 0x9249249302027825 */ /* 0x000fe200078e00ff */
[----:B------:R-:W-:Y:S01]  /*4dd0*/  ISETP.LT.U32.AND P1, PT, R5, 0xe, P1 ;  /* 0x0000000e0500780c */ /* 0x000fe20000f21070 */
[----:B------:R-:W0:Y:S01]  /*4de0*/  @P4 S2R R7, SR_CgaCtaId ;  /* 0x0000000000074919 */ /* 0x000e220000008800 */
[----:B------:R-:W-:Y:S01]  /*4df0*/  @P4 MOV R4, 0x400 ;  /* 0x0000040000044802 */ /* 0x000fe20000000f00 */
[----:B------:R-:W-:Y:S01]  /*4e00*/  IMAD.MOV.U32 R2, RZ, RZ, -0x1 ;  /* 0xffffffffff027424 */ /* 0x000fe200078e00ff */
[----:B------:R-:W-:-:S02]  /*4e10*/  SHF.R.U32.HI R5, RZ, 0x2, R3 ;  /* 0x00000002ff057819 */ /* 0x000fc40000011603 */
[----:B------:R-:W-:Y:S02]  /*4e20*/  SEL R3, RZ, 0x1, !P1 ;  /* 0x00000001ff037807 */ /* 0x000fe40004800000 */
[----:B------:R-:W-:Y:S01]  /*4e30*/  PRMT R9, RZ, 0x7610, R9 ;  /* 0x00007610ff097816 */ /* 0x000fe20000000009 */
[----:B------:R-:W-:Y:S01]  /*4e40*/  IMAD R8, R5, -0xe, R8 ;  /* 0xfffffff205087824 */ /* 0x000fe200078e0208 */
[----:B------:R-:W-:Y:S02]  /*4e50*/  LOP3.LUT R0, R0, R3, RZ, 0x3c, !PT ;  /* 0x0000000300007212 */ /* 0x000fe400078e3cff */
[----:B------:R-:W-:Y:S02]  /*4e60*/  PRMT R3, RZ, 0x7610, R3 ;  /* 0x00007610ff037816 */ /* 0x000fe40000000003 */
[----:B------:R-:W-:Y:S02]  /*4e70*/  @P3 LOP3.LUT R0, R0, 0x1, R5, 0x78, !PT ;  /* 0x0000000100003812 */ /* 0x000fe400078e7805 */
[----:B0-----:R-:W-:-:S04]  /*4e80*/  @P4 LEA R4, R7, R4, 0x18 ;  /* 0x0000000407044211 */ /* 0x001fc800078ec0ff */
[----:B------:R0:W-:Y:S01]  /*4e90*/  @P4 SYNCS.ARRIVE.TRANS64.A1T0 RZ, [R4+URZ+0x118], RZ ;  /* 0x000118ff04ff49a7 */ /* 0x0001e2000810003f */
[----:B--2---:R-:W-:-:S04]  /*4ea0*/  IADD3 R18, P4, R18, R12, RZ ;  /* 0x0000000c12127210 */ /* 0x004fc80007f9e0ff */
[----:B------:R-:W-:Y:S01]  /*4eb0*/  ISETP.GE.U32.AND P1, PT, R18, UR4, PT ;  /* 0x0000000412007c0c */ /* 0x000fe2000bf26070 */
[----:B------:R-:W-:-:S05]  /*4ec0*/  IMAD.X R17, R17, 0x1, R23, P4 ;  /* 0x0000000111117824 */ /* 0x000fca00020e0617 */
[----:B------:R-:W-:-:S13]  /*4ed0*/  ISETP.GE.U32.AND.EX P1, PT, R17, UR5, PT, P1 ;  /* 0x0000000511007c0c */ /* 0x000fda000bf26110 */
[----:B0-----:R-:W-:Y:S05]  /*4ee0*/  @P1 BRA `(.L_x_115) ;  /* 0x00000004005c1947 */ /* 0x001fea0003800000 */
[----:B------:R-:W0:Y:S01]  /*4ef0*/  S2R R12, SR_CTAID.X ;  /* 0x00000000000c7919 */ /* 0x000e220000002500 */
[----:B------:R-:W-:Y:S01]  /*4f00*/  ULDC.64 UR4, c[0x0][0x628] ;  /* 0x00018a0000047ab9 */ /* 0x000fe20000000a00 */
[----:B------:R-:W1:Y:S01]  /*4f10*/  LDC R13, c[0x0][0x144] ;  /* 0x00005100ff0d7b82 */ /* 0x000e620000000800 */
[----:B------:R-:W-:Y:S01]  /*4f20*/  ISETP.NE.U32.AND P1, PT, RZ, UR4, PT ;  /* 0x00000004ff007c0c */ /* 0x000fe2000bf25070 */
[----:B------:R-:W2:Y:S01]  /*4f30*/  S2R R10, SR_CTAID.Y ;  /* 0x00000000000a7919 */ /* 0x000ea20000002600 */
[----:B------:R-:W-:Y:S01]  /*4f40*/  ULDC UR7, c[0x0][0x630] ;  /* 0x00018c0000077ab9 */ /* 0x000fe20000000800 */
[----:B------:R-:W-:Y:S01]  /*4f50*/  ULDC UR8, c[0x0][0x150] ;  /* 0x0000540000087ab9 */ /* 0x000fe20000000800 */
[----:B------:R-:W-:Y:S01]  /*4f60*/  ISETP.NE.AND.EX P1, PT, RZ, UR5, PT, P1 ;  /* 0x00000005ff007c0c */ /* 0x000fe2000bf25310 */
[----:B------:R-:W-:Y:S02]  /*4f70*/  IMAD.MOV.U32 R2, RZ, RZ, R18 ;  /* 0x000000ffff027224 */ /* 0x000fe400078e0012 */
[----:B------:R-:W-:Y:S01]  /*4f80*/  IMAD.MOV.U32 R3, RZ, RZ, R17 ;  /* 0x000000ffff037224 */ /* 0x000fe200078e0011 */
[----:B0-----:R-:W-:-:S09]  /*4f90*/  I2FP.F32.U32 R14, R12 ;  /* 0x0000000c000e7245 */ /* 0x001fd20000201000 */
[----:B------:R-:W-:Y:S05]  /*4fa0*/  @!P1 BRA `(.L_x_116) ;  /* 0x0000000000289947 */ /* 0x000fea0003800000 */
[----:B------:R-:W-:Y:S02]  /*4fb0*/  ULDC UR6, c[0x0][0x634] ;  /* 0x00018d0000067ab9 */ /* 0x000fe40000000800 */
[----:B------:R-:W-:-:S05]  /*4fc0*/  IADD3 R3, P1, R18, UR6, RZ ;  /* 0x0000000612037c10 */ /* 0x000fca000ff3e0ff */
[----:B------:R-:W-:-:S04]  /*4fd0*/  IMAD.X R11, RZ, RZ, R17, P1 ;  /* 0x000000ffff0b7224 */ /* 0x000fc800008e0611 */
[----:B------:R-:W-:-:S04]  /*4fe0*/  IMAD.WIDE.U32 R4, R11, UR4, RZ ;  /* 0x000000040b047c25 */ /* 0x000fc8000f8e00ff */
[----:B------:R-:W-:-:S04]  /*4ff0*/  IMAD.WIDE.U32 R4, P1, R3, UR5, R4 ;  /* 0x0000000503047c25 */ /* 0x000fc8000f820004 */
[----:B------:R-:W-:-:S04]  /*5000*/  IMAD.WIDE.U32 R2, R3, UR4, RZ ;  /* 0x0000000403027c25 */ /* 0x000fc8000f8e00ff */
[----:B------:R-:W-:Y:S01]  /*5010*/  IMAD.MOV.U32 R2, RZ, RZ, R5 ;  /* 0x000000ffff027224 */ /* 0x000fe200078e0005 */
[----:B------:R-:W-:Y:S01]  /*5020*/  IADD3 RZ, P3, R3, R4, RZ ;  /* 0x0000000403ff7210 */ /* 0x000fe20007f7e0ff */
[----:B------:R-:W-:-:S04]  /*5030*/  IMAD.X R3, RZ, RZ, RZ, P1 ;  /* 0x000000ffff037224 */ /* 0x000fc800008e06ff */
[----:B------:R-:W-:-:S08]  /*5040*/  IMAD.WIDE.U32.X R2, R11, UR5, R2, P3 ;  /* 0x000000050b027c25 */ /* 0x000fd000098e0402 */
.L_x_116:
[----:B------:R-:W-:Y:S01]  /*5050*/  FMUL R14, R14, UR8 ;  /* 0x000000080e0e7c20 */ /* 0x000fe20008400000 */
[--C-:B------:R-:W-:Y:S01]  /*5060*/  SHF.R.U64 R11, R2, UR7, R3.reuse ;  /* 0x00000007020b7c19 */ /* 0x100fe20008001203 */
[----:B------:R-:W-:Y:S01]  /*5070*/  ULDC.64 UR4, c[0x0][0x620] ;  /* 0x0001880000047ab9 */ /* 0x000fe20000000a00 */
[----:B------:R-:W-:Y:S01]  /*5080*/  SHF.R.U32.HI R2, RZ, UR7, R3 ;  /* 0x00000007ff027c19 */ /* 0x000fe20008011603 */
[----:B------:R-:W-:Y:S01]  /*5090*/  IMAD.MOV.U32 R3, RZ, RZ, R17 ;  /* 0x000000ffff037224 */ /* 0x000fe200078e0011 */
[----:B------:R-:W-:Y:S01]  /*50a0*/  IADD3 R15, P1, RZ, -R11, RZ ;  /* 0x8000000bff0f7210 */ /* 0x000fe20007f3e0ff */
[----:B------:R-:W0:Y:S01]  /*50b0*/  F2I.U32.TRUNC.NTZ R14, R14 ;  /* 0x0000000e000e7305 */ /* 0x000e22000020f000 */
[----:B------:R-:W-:-:S03]  /*50c0*/  ULDC.64 UR6, c[0x0][0x640] ;  /* 0x0001900000067ab9 */ /* 0x000fc60000000a00 */
[----:B------:R-:W-:Y:S01]  /*50d0*/  IMAD.X R2, RZ, RZ, ~R2, P1 ;  /* 0x000000ffff027224 */ /* 0x000fe200008e0e02 */
[----:B------:R-:W-:-:S03]  /*50e0*/  ISETP.NE.U32.AND P1, PT, RZ, UR6, PT ;  /* 0x00000006ff007c0c */ /* 0x000fc6000bf25070 */
[----:B------:R-:W-:Y:S01]  /*50f0*/  IMAD R2, R2, UR4, RZ ;  /* 0x0000000402027c24 */ /* 0x000fe2000f8e02ff */
[----:B------:R-:W-:-:S03]  /*5100*/  ISETP.NE.AND.EX P1, PT, RZ, UR7, PT, P1 ;  /* 0x00000007ff007c0c */ /* 0x000fc6000bf25310 */
[C---:B------:R-:W-:Y:S01]  /*5110*/  IMAD R5, R15.reuse, UR5, R2 ;  /* 0x000000050f057c24 */ /* 0x040fe2000f8e0202 */
[----:B------:R-:W-:Y:S01]  /*5120*/  ULDC UR5, c[0x0][0x154] ;  /* 0x0000550000057ab9 */ /* 0x000fe20000000800 */
[----:B------:R-:W-:Y:S02]  /*5130*/  IMAD.MOV.U32 R2, RZ, RZ, R18 ;  /* 0x000000ffff027224 */ /* 0x000fe400078e0012 */
[----:B0-----:R-:W-:Y:S02]  /*5140*/  IMAD.MOV R4, RZ, RZ, -R14 ;  /* 0x000000ffff047224 */ /* 0x001fe400078e0a0e */
[----:B------:R-:W-:Y:S01]  /*5150*/  IMAD.WIDE.U32 R2, R15, UR4, R2 ;  /* 0x000000040f027c25 */ /* 0x000fe2000f8e0002 */
[----:B------:R-:W-:-:S03]  /*5160*/  ULDC UR4, c[0x0][0x618] ;  /* 0x0001860000047ab9 */ /* 0x000fc60000000800 */
[----:B-1----:R-:W-:Y:S01]  /*5170*/  IMAD R12, R13, R4, R12 ;  /* 0x000000040d0c7224 */ /* 0x002fe200078e020c */
[----:B--2---:R-:W-:Y:S01]  /*5180*/  I2FP.F32.U32 R4, R10 ;  /* 0x0000000a00047245 */ /* 0x004fe20000201000 */
[----:B------:R-:W0:Y:S01]  /*5190*/  LDC R13, c[0x0][0x148] ;  /* 0x00005200ff0d7b82 */ /* 0x000e220000000800 */
[----:B------:R-:W-:-:S03]  /*51a0*/  IMAD.IADD R3, R3, 0x1, R5 ;  /* 0x0000000103037824 */ /* 0x000fc600078e0205 */
[----:B------:R-:W-:Y:S02]  /*51b0*/  FMUL R4, R4, UR5 ;  /* 0x0000000504047c20 */ /* 0x000fe40008400000 */
[--C-:B------:R-:W-:Y:S02]  /*51c0*/  SHF.R.U64 R14, R2, UR4, R3.reuse ;  /* 0x00000004020e7c19 */ /* 0x100fe40008001203 */
[----:B------:R-:W-:Y:S01]  /*51d0*/  SHF.R.U32.HI R3, RZ, UR4, R3 ;  /* 0x00000004ff037c19 */ /* 0x000fe20008011603 */
[----:B------:R1:W2:Y:S01]  /*51e0*/  F2I.U32.TRUNC.NTZ R20, R4 ;  /* 0x0000000400147305 */ /* 0x0002a2000020f000 */
[----:B------:R-:W-:Y:S02]  /*51f0*/  ULDC UR4, c[0x0][0x608] ;  /* 0x0001820000047ab9 */ /* 0x000fe40000000800 */
[--C-:B------:R-:W-:Y:S02]  /*5200*/  SHF.R.U64 R19, R14, UR4, R3.reuse ;  /* 0x000000040e137c19 */ /* 0x100fe40008001203 */
[----:B------:R-:W-:Y:S01]  /*5210*/  SHF.R.U32.HI R2, RZ, UR4, R3 ;  /* 0x00000004ff027c19 */ /* 0x000fe20008011603 */
[----:B------:R-:W-:-:S03]  /*5220*/  ULDC UR4, c[0x0][0x658] ;  /* 0x0001960000047ab9 */ /* 0x000fc60000000800 */
[--C-:B------:R-:W-:Y:S02]  /*5230*/  SHF.R.U64 R15, R19, UR4, R2.reuse ;  /* 0x00000004130f7c19 */ /* 0x100fe40008001202 */
[----:B------:R-:W-:-:S03]  /*5240*/  SHF.R.U32.HI R21, RZ, UR4, R2 ;  /* 0x00000004ff157c19 */ /* 0x000fc60008011602 */
[----:B------:R-:W-:Y:S02]  /*5250*/  IMAD.MOV.U32 R2, RZ, RZ, R15 ;  /* 0x000000ffff027224 */ /* 0x000fe400078e000f */
[----:B------:R-:W-:Y:S01]  /*5260*/  IMAD.MOV.U32 R3, RZ, RZ, R21 ;  /* 0x000000ffff037224 */ /* 0x000fe200078e0015 */
[----:B-12---:R-:W-:Y:S06]  /*5270*/  @!P1 BRA `(.L_x_117) ;  /* 0x0000000000289947 */ /* 0x006fec0003800000 */
        /* <DEDUP_REMOVED lines=10> */
.L_x_117:
[----:B------:R-:W1:Y:S01]  /*5320*/  LDC R4, c[0x0][0x65c] ;  /* 0x00019700ff047b82 */ /* 0x000e620000000800 */
[----:B------:R-:W-:Y:S01]  /*5330*/  ULDC UR4, c[0x0][0x648] ;  /* 0x0001920000047ab9 */ /* 0x000fe20000000800 */
[----:B------:R-:W-:Y:S01]  /*5340*/  LOP3.LUT R19, R19, UR16, RZ, 0xc0, !PT ;  /* 0x0000001013137c12 */ /* 0x000fe2000f8ec0ff */
[----:B------:R-:W-:Y:S01]  /*5350*/  IMAD.MOV R20, RZ, RZ, -R20 ;  /* 0x000000ffff147224 */ /* 0x000fe200078e0a14 */
[----:B------:R-:W-:Y:S01]  /*5360*/  SHF.R.U64 R2, R2, UR4, R3 ;  /* 0x0000000402027c19 */ /* 0x000fe20008001203 */
[----:B------:R-:W-:Y:S01]  /*5370*/  ULDC UR4, c[0x0][0x638] ;  /* 0x00018e0000047ab9 */ /* 0x000fe20000000800 */
[----:B------:R-:W-:Y:S01]  /*5380*/  LOP3.LUT R14, R14, UR15, RZ, 0xc0, !PT ;  /* 0x0000000f0e0e7c12 */ /* 0x000fe2000f8ec0ff */
[----:B------:R-:W-:Y:S01]  /*5390*/  ULDC UR5, c[0x0][0x610] ;  /* 0x0001840000057ab9 */ /* 0x000fe20000000800 */
[----:B------:R-:W-:Y:S02]  /*53a0*/  IMAD.MOV.U32 R3, RZ, RZ, 0x1 ;  /* 0x00000001ff037424 */ /* 0x000fe400078e00ff */
[----:B------:R-:W-:Y:S01]  /*53b0*/  IMAD R19, R2, UR17, R19 ;  /* 0x0000001102137c24 */ /* 0x000fe2000f8e0213 */
[----:B-1----:R-:W-:Y:S01]  /*53c0*/  ISETP.NE.AND P1, PT, R4, 0x1, PT ;  /* 0x000000010400780c */ /* 0x002fe20003f25270 */
[----:B------:R-:W-:-:S02]  /*53d0*/  IMAD.MOV R4, RZ, RZ, -R2 ;  /* 0x000000ffff047224 */ /* 0x000fc400078e0a02 */
[----:B------:R-:W-:Y:S02]  /*53e0*/  IMAD.MOV.U32 R2, RZ, RZ, R11 ;  /* 0x000000ffff027224 */ /* 0x000fe400078e000b */
[----:B------:R-:W-:Y:S01]  /*53f0*/  IMAD R15, R4, UR4, R15 ;  /* 0x00000004040f7c24 */ /* 0x000fe2000f8e020f */
[----:B------:R-:W-:-:S03]  /*5400*/  ULDC UR4, c[0x0][0x600] ;  /* 0x0001800000047ab9 */ /* 0x000fc60000000800 */
[----:B------:R-:W-:-:S04]  /*5410*/  IMAD R15, R15, UR4, R14 ;  /* 0x000000040f0f7c24 */ /* 0x000fc8000f8e020e */
[----:B0-----:R-:W-:-:S04]  /*5420*/  @P1 IMAD R12, R13, R20, R10 ;  /* 0x000000140d0c1224 */ /* 0x001fc800078e020a */
[----:B------:R-:W-:-:S05]  /*5430*/  IMAD R12, R19, UR5, R12 ;  /* 0x00000005130c7c24 */ /* 0x000fca000f8e020c */
[----:B------:R-:W-:Y:S02]  /*5440*/  SEL R22, R15, R12, !P1 ;  /* 0x0000000c0f167207 */ /* 0x000fe40004800000 */
[----:B------:R-:W-:-:S07]  /*5450*/  SEL R19, R12, R15, !P1 ;  /* 0x0000000f0c137207 */ /* 0x000fce0004800000 */
.L_x_115:
[----:B------:R-:W-:Y:S05]  /*5460*/  BSYNC B1 ;  /* 0x0000000000017941 */ /* 0x000fea0003800000 */
.L_x_114:
[----:B------:R-:W-:-:S13]  /*5470*/  LOP3.LUT P1, RZ, R3, 0xff, RZ, 0xc0, !PT ;  /* 0x000000ff03ff7812 */ /* 0x000fda000782c0ff */
[----:B------:R-:W-:Y:S05]  /*5480*/  @P1 BRA `(.L_x_118) ;  /* 0xfffffff400181947 */ /* 0x000fea000383ffff */
[----:B------:R-:W-:Y:S05]  /*5490*/  BSYNC B0 ;  /* 0x0000000000007941 */ /* 0x000fea0003800000 */
.L_x_106:
[----:B------:R-:W-:-:S03]  /*54a0*/  UMOV UR4, 0xffffffff ;  /* 0xffffffff00047882 */ /* 0x000fc60000000000 */
[----:B------:R-:W-:Y:S05]  /*54b0*/  BRA.DIV UR4, `(.L_x_119) ;  /* 0x0000000a04a87947 */ /* 0x000fea000b800000 */
[----:B------:R-:W-:-:S13]  /*54c0*/  ELECT P6, URZ, PT ;  /* 0x00000000003f782f */ /* 0x000fda00038c0000 */
.L_x_145:
[----:B------:R-:W-:Y:S04]  /*54d0*/  BSSY B0, `(.L_x_120) ;  /* 0x0000085000007945 */ /* 0x000fe80003800000 */
[----:B------:R-:W-:Y:S05]  /*54e0*/  @!P6 BRA `(.L_x_121) ;  /* 0x00000008000ce947 */ /* 0x000fea0003800000 */
[----:B------:R-:W-:-:S04]  /*54f0*/  LOP3.LUT R16, R16, 0x2, RZ, 0xfc, !PT ;  /* 0x0000000210107812 */ /* 0x000fc800078efcff */
[----:B------:R-:W-:-:S13]  /*5500*/  ISETP.NE.AND P0, PT, R16, 0x3, PT ;  /* 0x000000031000780c */ /* 0x000fda0003f05270 */
[----:B------:R-:W-:Y:S05]  /*5510*/  @!P0 BRA `(.L_x_122) ;  /* 0x0000000000048947 */ /* 0x000fea0003800000 */
[----:B------:R-:W-:Y:S01]  /*5520*/  BPT.TRAP 0x1 ;  /* 0x000000040000795c */ /* 0x000fe20000300000 */
.L_x_122:
[----:B------:R-:W0:Y:S01]  /*5530*/  S2R R3, SR_CgaCtaId ;  /* 0x0000000000037919 */ /* 0x000e220000008800 */
[----:B------:R-:W-:-:S04]  /*5540*/  MOV R2, 0x400 ;  /* 0x0000040000027802 */ /* 0x000fc80000000f00 */
[----:B0-----:R-:W-:Y:S02]  /*5550*/  LEA R3, R3, R2, 0x18 ;  /* 0x0000000203037211 */ /* 0x001fe400078ec0ff */
[----:B------:R-:W-:-:S03]  /*5560*/  SHF.L.U32 R2, R0, 0x1f, RZ ;  /* 0x0000001f00027819 */ /* 0x000fc600000006ff */
[----:B------:R-:W-:-:S04]  /*5570*/  VIADD R3, R3, 0x70 ;  /* 0x0000007003037836 */ /* 0x000fc80000000000 */
[C---:B------:R-:W-:Y:S02]  /*5580*/  IMAD R7, R8.reuse, 0x8, R3 ;  /* 0x0000000808077824 */ /* 0x040fe400078e0203 */
[----:B------:R-:W-:Y:S02]  /*5590*/  VIADD R8, R8, 0x1 ;  /* 0x0000000108087836 */ /* 0x000fe40000000000 */
[----:B------:R-:W0:Y:S03]  /*55a0*/  SYNCS.PHASECHK.TRANS64.TRYWAIT P0, [R7+URZ], R2 ;  /* 0x00000002070075a7 */ /* 0x000e26000800017f */
[----:B------:R-:W-:-:S04]  /*55b0*/  ISETP.NE.AND P1, PT, R8, 0xe, PT ;  /* 0x0000000e0800780c */ /* 0x000fc80003f25270 */
[----:B------:R-:W-:Y:S02]  /*55c0*/  SEL R5, RZ, 0x1, P1 ;  /* 0x00000001ff057807 */ /* 0x000fe40000800000 */
[----:B------:R-:W-:Y:S02]  /*55d0*/  SEL R8, R8, RZ, P1 ;  /* 0x000000ff08087207 */ /* 0x000fe40000800000 */
[----:B------:R-:W-:-:S03]  /*55e0*/  LOP3.LUT R5, R0, R5, RZ, 0x3c, !PT ;  /* 0x0000000500057212 */ /* 0x000fc600078e3cff */
[----:B------:R-:W-:Y:S01]  /*55f0*/  IMAD R9, R8, 0x8, R3 ;  /* 0x0000000808097824 */ /* 0x000fe200078e0203 */
[----:B------:R-:W-:Y:S01]  /*5600*/  SHF.L.U32 R4, R5, 0x1f, RZ ;  /* 0x0000001f05047819 */ /* 0x000fe200000006ff */
[----:B0-----:R-:W-:Y:S06]  /*5610*/  @!P0 BRA `(.L_x_123) ;  /* 0x0000000800708947 */ /* 0x001fec0003800000 */
.L_x_146:
[----:B------:R-:W1:Y:S01]  /*5620*/  SYNCS.PHASECHK.TRANS64.TRYWAIT P0, [R9+URZ], R4 ;  /* 0x00000004090075a7 */ /* 0x000e62000800017f */
[----:B------:R-:W-:-:S05]  /*5630*/  VIADD R0, R8, 0x1 ;  /* 0x0000000108007836 */ /* 0x000fca0000000000 */
[----:B------:R-:W-:-:S04]  /*5640*/  ISETP.NE.AND P1, PT, R0, 0xe, PT ;  /* 0x0000000e0000780c */ /* 0x000fc80003f25270 */
[----:B0-----:R-:W-:Y:S02]  /*5650*/  SEL R2, RZ, 0x1, P1 ;  /* 0x00000001ff027807 */ /* 0x001fe40000800000 */
[----:B------:R-:W-:Y:S02]  /*5660*/  SEL R0, R0, RZ, P1 ;  /* 0x000000ff00007207 */ /* 0x000fe40000800000 */
[----:B------:R-:W-:-:S03]  /*5670*/  LOP3.LUT R7, R5, R2, RZ, 0x3c, !PT ;  /* 0x0000000205077212 */ /* 0x000fc600078e3cff */
[----:B------:R-:W-:Y:S01]  /*5680*/  IMAD R6, R0, 0x8, R3 ;  /* 0x0000000800067824 */ /* 0x000fe200078e0203 */
[----:B------:R-:W-:Y:S01]  /*5690*/  SHF.L.U32 R5, R7, 0x1f, RZ ;  /* 0x0000001f07057819 */ /* 0x000fe200000006ff */
[----:B-1----:R-:W-:Y:S06]  /*56a0*/  @!P0 BRA `(.L_x_124) ;  /* 0x0000000800608947 */ /* 0x002fec0003800000 */
.L_x_147:
[----:B------:R-:W1:Y:S01]  /*56b0*/  SYNCS.PHASECHK.TRANS64.TRYWAIT P0, [R6+URZ], R5 ;  /* 0x00000005060075a7 */ /* 0x000e62000800017f */
[----:B------:R-:W-:-:S05]  /*56c0*/  VIADD R0, R0, 0x1 ;  /* 0x0000000100007836 */ /* 0x000fca0000000000 */
[----:B------:R-:W-:-:S04]  /*56d0*/  ISETP.NE.AND P1, PT, R0, 0xe, PT ;  /* 0x0000000e0000780c */ /* 0x000fc80003f25270 */
[----:B------:R-:W-:Y:S02]  /*56e0*/  SEL R2, RZ, 0x1, P1 ;  /* 0x00000001ff027807 */ /* 0x000fe40000800000 */
[----:B------:R-:W-:Y:S02]  /*56f0*/  SEL R0, R0, RZ, P1 ;  /* 0x000000ff00007207 */ /* 0x000fe40000800000 */
[----:B------:R-:W-:-:S03]  /*5700*/  LOP3.LUT R7, R7, R2, RZ, 0x3c, !PT ;  /* 0x0000000207077212 */ /* 0x000fc600078e3cff */
[----:B0-----:R-:W-:Y:S01]  /*5710*/  IMAD R9, R0, 0x8, R3 ;  /* 0x0000000800097824 */ /* 0x001fe200078e0203 */
[----:B------:R-:W-:Y:S01]  /*5720*/  SHF.L.U32 R4, R7, 0x1f, RZ ;  /* 0x0000001f07047819 */ /* 0x000fe200000006ff */
[----:B-1----:R-:W-:Y:S06]  /*5730*/  @!P0 BRA `(.L_x_125) ;  /* 0x0000000800508947 */ /* 0x002fec0003800000 */
.L_x_148:
        /* <DEDUP_REMOVED lines=9> */
.L_x_149:
        /* <DEDUP_REMOVED lines=9> */
.L_x_150:
        /* <DEDUP_REMOVED lines=9> */
.L_x_151:
        /* <DEDUP_REMOVED lines=9> */
.L_x_152:
        /* <DEDUP_REMOVED lines=9> */
.L_x_153:
        /* <DEDUP_REMOVED lines=9> */
.L_x_154:
        /* <DEDUP_REMOVED lines=9> */
.L_x_155:
        /* <DEDUP_REMOVED lines=9> */
.L_x_156:
        /* <DEDUP_REMOVED lines=9> */
.L_x_157:
[----:B------:R-:W1:Y:S01]  /*5c50*/  SYNCS.PHASECHK.TRANS64.TRYWAIT P0, [R6+URZ], R5 ;  /* 0x00000005060075a7 */ /* 0x000e62000800017f */
[----:B------:R-:W-:-:S05]  /*5c60*/  VIADD R0, R0, 0x1 ;  /* 0x0000000100007836 */ /* 0x000fca0000000000 */
[----:B------:R-:W-:-:S04]  /*5c70*/  ISETP.NE.AND P1, PT, R0, 0xe, PT ;  /* 0x0000000e0000780c */ /* 0x000fc80003f25270 */
[----:B------:R-:W-:Y:S02]  /*5c80*/  SEL R2, RZ, 0x1, P1 ;  /* 0x00000001ff027807 */ /* 0x000fe40000800000 */
[----:B------:R-:W-:Y:S02]  /*5c90*/  SEL R0, R0, RZ, P1 ;  /* 0x000000ff00007207 */ /* 0x000fe40000800000 */
[----:B------:R-:W-:Y:S01]  /*5ca0*/  LOP3.LUT R2, R7, R2, RZ, 0x3c, !PT ;  /* 0x0000000207027212 */ /* 0x000fe200078e3cff */
[----:B-1----:R-:W-:Y:S06]  /*5cb0*/  @!P0 BRA `(.L_x_135) ;  /* 0x0000000400b88947 */ /* 0x002fec0003800000 */
.L_x_158:
[----:B------:R-:W-:Y:S01]  /*5cc0*/  IMAD R3, R0, 0x8, R3 ;  /* 0x0000000800037824 */ /* 0x000fe200078e0203 */
[----:B------:R-:W-:-:S07]  /*5cd0*/  SHF.L.U32 R0, R2, 0x1f, RZ ;  /* 0x0000001f02007819 */ /* 0x000fce00000006ff */
.L_x_136:
[----:B--2---:R2:W4:Y:S02]  /*5ce0*/  SYNCS.PHASECHK.TRANS64.TRYWAIT P0, [R3+URZ], R0 ;  /* 0x00000000030075a7 */ /* 0x004524000800017f */
[----:B----4-:R-:W-:Y:S05]  /*5cf0*/  @!P0 NANOSLEEP.SYNCS 0x989680 ;  /* 0x009896800000895d */ /* 0x010fea0003900000 */
[----:B------:R-:W4:Y:S02]  /*5d00*/  @!P0 SYNCS.PHASECHK.TRANS64 P0, [R3+URZ], R0 ;  /* 0x00000000030085a7 */ /* 0x000f24000800007f */
[----:B----4-:R-:W-:Y:S05]  /*5d10*/  @!P0 BRA `(.L_x_136) ;  /* 0xfffffffc00f08947 */ /* 0x010fea000383ffff */
.L_x_121:
[----:B------:R-:W-:Y:S05]  /*5d20*/  BSYNC B0 ;  /* 0x0000000000007941 */ /* 0x000fea0003800000 */
.L_x_120:
[----:B------:R-:W-:Y:S05]  /*5d30*/  EXIT ;  /* 0x000000000000794d */ /* 0x000fea0003800000 */
.L_x_20:
[----:B-1----:R1:W2:Y:S02]  /*5d40*/  SYNCS.PHASECHK.TRANS64.TRYWAIT P0, [R64+URZ], R3 ;  /* 0x00000003400075a7 */ /* 0x0022a4000800017f */
[----:B--2---:R-:W-:Y:S05]  /*5d50*/  @!P0 NANOSLEEP.SYNCS 0x989680 ;  /* 0x009896800000895d */ /* 0x004fea0003900000 */
[----:B------:R-:W2:Y:S02]  /*5d60*/  @!P0 SYNCS.PHASECHK.TRANS64 P0, [R64+URZ], R3 ;  /* 0x00000003400085a7 */ /* 0x000ea4000800007f */
[----:B--2---:R-:W-:Y:S05]  /*5d70*/  @!P0 BRA `(.L_x_20) ;  /* 0xfffffffc00f08947 */ /* 0x004fea000383ffff */
[----:B------:R-:W-:Y:S05]  /*5d80*/  BRA `(.L_x_137) ;  /* 0xffffffb800b87947 */ /* 0x000fea000383ffff */
.L_x_25:
[----:B--2---:R2:W3:Y:S02]  /*5d90*/  SYNCS.PHASECHK.TRANS64.TRYWAIT P1, [R3+URZ], R0 ;  /* 0x00000000030075a7 */ /* 0x0044e4000802017f */
[----:B---3--:R-:W-:Y:S05]  /*5da0*/  @!P1 NANOSLEEP.SYNCS 0x989680 ;  /* 0x009896800000995d */ /* 0x008fea0003900000 */
[----:B------:R-:W3:Y:S02]  /*5db0*/  @!P1 SYNCS.PHASECHK.TRANS64 P1, [R3+URZ], R0 ;  /* 0x00000000030095a7 */ /* 0x000ee4000802007f */
[----:B---3--:R-:W-:Y:S05]  /*5dc0*/  @!P1 BRA `(.L_x_25) ;  /* 0xfffffffc00f09947 */ /* 0x008fea000383ffff */
[----:B------:R-:W-:Y:S05]  /*5dd0*/  BRA `(.L_x_24) ;  /* 0xffffffbc001c7947 */ /* 0x000fea000383ffff */
.L_x_30:
[----:B--2---:R-:W-:-:S04]  /*5de0*/  IMAD.U32 R5, RZ, RZ, UR4 ;  /* 0x00000004ff057e24 */ /* 0x004fc8000f8e00ff */
[----:B------:R2:W3:Y:S03]  /*5df0*/  SYNCS.PHASECHK.TRANS64.TRYWAIT P1, [R5+URZ], R4 ;  /* 0x00000004050075a7 */ /* 0x0004e6000802017f */
[----:B---3--:R-:W-:Y:S05]  /*5e00*/  @!P1 NANOSLEEP.SYNCS 0x989680 ;  /* 0x009896800000995d */ /* 0x008fea0003900000 */
[----:B------:R-:W3:Y:S02]  /*5e10*/  @!P1 SYNCS.PHASECHK.TRANS64 P1, [R5+URZ], R4 ;  /* 0x00000004050095a7 */ /* 0x000ee4000802007f */
[----:B---3--:R-:W-:Y:S05]  /*5e20*/  @!P1 BRA `(.L_x_30) ;  /* 0xfffffffc00ec9947 */ /* 0x008fea000383ffff */
[----:B------:R-:W-:Y:S05]  /*5e30*/  BRA `(.L_x_29) ;  /* 0xffffffbc00d47947 */ /* 0x000fea000383ffff */
.L_x_38:
[----:B-1----:R1:W2:Y:S02]  /*5e40*/  SYNCS.PHASECHK.TRANS64.TRYWAIT P0, [R64+URZ+0x10], R3 ;  /* 0x00001003400075a7 */ /* 0x0022a4000800017f */
[----:B--2---:R-:W-:Y:S05]  /*5e50*/  @!P0 NANOSLEEP.SYNCS 0x989680 ;  /* 0x009896800000895d */ /* 0x004fea0003900000 */
[----:B------:R-:W2:Y:S02]  /*5e60*/  @!P0 SYNCS.PHASECHK.TRANS64 P0, [R64+URZ+0x10], R3 ;  /* 0x00001003400085a7 */ /* 0x000ea4000800007f */
[----:B--2---:R-:W-:Y:S05]  /*5e70*/  @!P0 BRA `(.L_x_38) ;  /* 0xfffffffc00f08947 */ /* 0x004fea000383ffff */
[----:B------:R-:W-:Y:S05]  /*5e80*/  BRA `(.L_x_138) ;  /* 0xffffffc4002c7947 */ /* 0x000fea000383ffff */
.L_x_107:
[----:B------:R-:W-:Y:S01]  /*5e90*/  BSSY B1, `(.L_x_139) ;  /* 0x0000006000017945 */ /* 0x000fe20003800000 */
[----:B------:R-:W-:-:S07]  /*5ea0*/  IMAD.MOV.U32 R15, RZ, RZ, -0x1 ;  /* 0xffffffffff0f7424 */ /* 0x000fce00078e00ff */
[----:B---3-5:R-:W-:Y:S05]  /*5eb0*/  WARPSYNC.COLLECTIVE R15, `(.L_x_140) ;  /* 0x000000000f0c7348 */ /* 0x028fea0003c00000 */
[----:B------:R-:W-:Y:S02]  /*5ec0*/  ELECT P6, UR62, PT ;  /* 0x00000000003e782f */ /* 0x000fe400038c0000 */
[----:B------:R-:W-:Y:S01]  /*5ed0*/  MOV R14, UR62 ;  /* 0x0000003e000e7c02 */ /* 0x000fe20008000f00 */
[----:B---3-5:R-:W-:Y:S10]  /*5ee0*/  ENDCOLLECTIVE ;  /* 0x000000000000791b */ /* 0x028ff40003800000 */
.L_x_140:
[----:B------:R-:W-:Y:S05]  /*5ef0*/  BSYNC B1 ;  /* 0x0000000000017941 */ /* 0x000fea0003800000 */
.L_x_139:
[----:B------:R-:W-:Y:S05]  /*5f00*/  BRA `(.L_x_141) ;  /* 0xffffffe800847947 */ /* 0x000fea000383ffff */
.L_x_110:
[----:B-1----:R1:W2:Y:S02]  /*5f10*/  SYNCS.PHASECHK.TRANS64.TRYWAIT P1, [R12+URZ+0x70], R5 ;  /* 0x000070050c0075a7 */ /* 0x0022a4000802017f */
[----:B--2---:R-:W-:Y:S05]  /*5f20*/  @!P1 NANOSLEEP.SYNCS 0x989680 ;  /* 0x009896800000995d */ /* 0x004fea0003900000 */
[----:B------:R-:W2:Y:S02]  /*5f30*/  @!P1 SYNCS.PHASECHK.TRANS64 P1, [R12+URZ+0x70], R5 ;  /* 0x000070050c0095a7 */ /* 0x000ea4000802007f */
[----:B--2---:R-:W-:Y:S05]  /*5f40*/  @!P1 BRA `(.L_x_110) ;  /* 0xfffffffc00f09947 */ /* 0x004fea000383ffff */
[----:B------:R-:W-:Y:S05]  /*5f50*/  BRA `(.L_x_142) ;  /* 0xffffffe800c07947 */ /* 0x000fea000383ffff */
.L_x_119:
[----:B------:R-:W-:Y:S01]  /*5f60*/  BSSY B0, `(.L_x_143) ;  /* 0x0000006000007945 */ /* 0x000fe20003800000 */
[----:B------:R-:W-:-:S07]  /*5f70*/  IMAD.MOV.U32 R15, RZ, RZ, -0x1 ;  /* 0xffffffffff0f7424 */ /* 0x000fce00078e00ff */
[----:B---3-5:R-:W-:Y:S05]  /*5f80*/  WARPSYNC.COLLECTIVE R15, `(.L_x_144) ;  /* 0x000000000f0c7348 */ /* 0x028fea0003c00000 */
[----:B------:R-:W-:Y:S02]  /*5f90*/  ELECT P6, UR62, PT ;  /* 0x00000000003e782f */ /* 0x000fe400038c0000 */
[----:B------:R-:W-:Y:S01]  /*5fa0*/  MOV R14, UR62 ;  /* 0x0000003e000e7c02 */ /* 0x000fe20008000f00 */
[----:B---3-5:R-:W-:Y:S10]  /*5fb0*/  ENDCOLLECTIVE ;  /* 0x000000000000791b */ /* 0x028ff40003800000 */
.L_x_144:
[----:B------:R-:W-:Y:S05]  /*5fc0*/  BSYNC B0 ;  /* 0x0000000000007941 */ /* 0x000fea0003800000 */
.L_x_143:
[----:B------:R-:W-:Y:S05]  /*5fd0*/  BRA `(.L_x_145) ;  /* 0xfffffff4003c7947 */ /* 0x000fea000383ffff */
.L_x_123:
[----:B0-----:R0:W1:Y:S02]  /*5fe0*/  SYNCS.PHASECHK.TRANS64.TRYWAIT P0, [R7+URZ], R2 ;  /* 0x00000002070075a7 */ /* 0x001064000800017f */
[----:B-1----:R-:W-:Y:S05]  /*5ff0*/  @!P0 NANOSLEEP.SYNCS 0x989680 ;  /* 0x009896800000895d */ /* 0x002fea0003900000 */
[----:B------:R-:W1:Y:S02]  /*6000*/  @!P0 SYNCS.PHASECHK.TRANS64 P0, [R7+URZ], R2 ;  /* 0x00000002070085a7 */ /* 0x000e64000800007f */
[----:B-1----:R-:W-:Y:S05]  /*6010*/  @!P0 BRA `(.L_x_123) ;  /* 0xfffffffc00f08947 */ /* 0x002fea000383ffff */
[----:B------:R-:W-:Y:S05]  /*6020*/  BRA `(.L_x_146) ;  /* 0xfffffff4007c7947 */ /* 0x000fea000383ffff */
.L_x_124:
[----:B0-----:R0:W1:Y:S02]  /*6030*/  SYNCS.PHASECHK.TRANS64.TRYWAIT P0, [R9+URZ], R4 ;  /* 0x00000004090075a7 */ /* 0x001064000800017f */
[----:B-1----:R-:W-:Y:S05]  /*6040*/  @!P0 NANOSLEEP.SYNCS 0x989680 ;  /* 0x009896800000895d */ /* 0x002fea0003900000 */
[----:B------:R-:W1:Y:S02]  /*6050*/  @!P0 SYNCS.PHASECHK.TRANS64 P0, [R9+URZ], R4 ;  /* 0x00000004090085a7 */ /* 0x000e64000800007f */
[----:B-1----:R-:W-:Y:S05]  /*6060*/  @!P0 BRA `(.L_x_124) ;  /* 0xfffffffc00f08947 */ /* 0x002fea000383ffff */
[----:B------:R-:W-:Y:S05]  /*6070*/  BRA `(.L_x_147) ;  /* 0xfffffff4008c7947 */ /* 0x000fea000383ffff */
.L_x_125:
[----:B0-----:R0:W1:Y:S02]  /*6080*/  SYNCS.PHASECHK.TRANS64.TRYWAIT P0, [R6+URZ], R5 ;  /* 0x00000005060075a7 */ /* 0x001064000800017f */
[----:B-1----:R-:W-:Y:S05]  /*6090*/  @!P0 NANOSLEEP.SYNCS 0x989680 ;  /* 0x009896800000895d */ /* 0x002fea0003900000 */
[----:B------:R-:W1:Y:S02]  /*60a0*/  @!P0 SYNCS.PHASECHK.TRANS64 P0, [R6+URZ], R5 ;  /* 0x00000005060085a7 */ /* 0x000e64000800007f */
[----:B-1----:R-:W-:Y:S05]  /*60b0*/  @!P0 BRA `(.L_x_125) ;  /* 0xfffffffc00f08947 */ /* 0x002fea000383ffff */
[----:B------:R-:W-:Y:S05]  /*60c0*/  BRA `(.L_x_148) ;  /* 0xfffffff4009c7947 */ /* 0x000fea000383ffff */
.L_x_126:
[----:B0-----:R0:W1:Y:S02]  /*60d0*/  SYNCS.PHASECHK.TRANS64.TRYWAIT P0, [R9+URZ], R4 ;  /* 0x00000004090075a7 */ /* 0x001064000800017f */
[----:B-1----:R-:W-:Y:S05]  /*60e0*/  @!P0 NANOSLEEP.SYNCS 0x989680 ;  /* 0x009896800000895d */ /* 0x002fea0003900000 */
[----:B------:R-:W1:Y:S02]  /*60f0*/  @!P0 SYNCS.PHASECHK.TRANS64 P0, [R9+URZ], R4 ;  /* 0x00000004090085a7 */ /* 0x000e64000800007f */
[----:B-1----:R-:W-:Y:S05]  /*6100*/  @!P0 BRA `(.L_x_126) ;  /* 0xfffffffc00f08947 */ /* 0x002fea000383ffff */
[----:B------:R-:W-:Y:S05]  /*6110*/  BRA `(.L_x_149) ;  /* 0xfffffff400ac7947 */ /* 0x000fea000383ffff */
.L_x_127:
[----:B0-----:R0:W1:Y:S02]  /*6120*/  SYNCS.PHASECHK.TRANS64.TRYWAIT P0, [R6+URZ], R5 ;  /* 0x00000005060075a7 */ /* 0x001064000800017f */
[----:B-1----:R-:W-:Y:S05]  /*6130*/  @!P0 NANOSLEEP.SYNCS 0x989680 ;  /* 0x009896800000895d */ /* 0x002fea0003900000 */
[----:B------:R-:W1:Y:S02]  /*6140*/  @!P0 SYNCS.PHASECHK.TRANS64 P0, [R6+URZ], R5 ;  /* 0x00000005060085a7 */ /* 0x000e64000800007f */
[----:B-1----:R-:W-:Y:S05]  /*6150*/  @!P0 BRA `(.L_x_127) ;  /* 0xfffffffc00f08947 */ /* 0x002fea000383ffff */
[----:B------:R-:W-:Y:S05]  /*6160*/  BRA `(.L_x_150) ;  /* 0xfffffff400bc7947 */ /* 0x000fea000383ffff */
.L_x_128:
[----:B0-----:R0:W1:Y:S02]  /*6170*/  SYNCS.PHASECHK.TRANS64.TRYWAIT P0, [R9+URZ], R4 ;  /* 0x00000004090075a7 */ /* 0x001064000800017f */
[----:B-1----:R-:W-:Y:S05]  /*6180*/  @!P0 NANOSLEEP.SYNCS 0x989680 ;  /* 0x009896800000895d */ /* 0x002fea0003900000 */
[----:B------:R-:W1:Y:S02]  /*6190*/  @!P0 SYNCS.PHASECHK.TRANS64 P0, [R9+URZ], R4 ;  /* 0x00000004090085a7 */ /* 0x000e64000800007f */
[----:B-1----:R-:W-:Y:S05]  /*61a0*/  @!P0 BRA `(.L_x_128) ;  /* 0xfffffffc00f08947 */ /* 0x002fea000383ffff */
[----:B------:R-:W-:Y:S05]  /*61b0*/  BRA `(.L_x_151) ;  /* 0xfffffff400cc7947 */ /* 0x000fea000383ffff */
.L_x_129:
[----:B0-----:R0:W1:Y:S02]  /*61c0*/  SYNCS.PHASECHK.TRANS64.TRYWAIT P0, [R6+URZ], R5 ;  /* 0x00000005060075a7 */ /* 0x001064000800017f */
[----:B-1----:R-:W-:Y:S05]  /*61d0*/  @!P0 NANOSLEEP.SYNCS 0x989680 ;  /* 0x009896800000895d */ /* 0x002fea0003900000 */
[----:B------:R-:W1:Y:S02]  /*61e0*/  @!P0 SYNCS.PHASECHK.TRANS64 P0, [R6+URZ], R5 ;  /* 0x00000005060085a7 */ /* 0x000e64000800007f */
[----:B-1----:R-:W-:Y:S05]  /*61f0*/  @!P0 BRA `(.L_x_129) ;  /* 0xfffffffc00f08947 */ /* 0x002fea000383ffff */
[----:B------:R-:W-:Y:S05]  /*6200*/  BRA `(.L_x_152) ;  /* 0xfffffff400dc7947 */ /* 0x000fea000383ffff */
.L_x_130:
[----:B0-----:R0:W1:Y:S02]  /*6210*/  SYNCS.PHASECHK.TRANS64.TRYWAIT P0, [R9+URZ], R4 ;  /* 0x00000004090075a7 */ /* 0x001064000800017f */
[----:B-1----:R-:W-:Y:S05]  /*6220*/  @!P0 NANOSLEEP.SYNCS 0x989680 ;  /* 0x009896800000895d */ /* 0x002fea0003900000 */
[----:B------:R-:W1:Y:S02]  /*6230*/  @!P0 SYNCS.PHASECHK.TRANS64 P0, [R9+URZ], R4 ;  /* 0x00000004090085a7 */ /* 0x000e64000800007f */
[----:B-1----:R-:W-:Y:S05]  /*6240*/  @!P0 BRA `(.L_x_130) ;  /* 0xfffffffc00f08947 */ /* 0x002fea000383ffff */
[----:B------:R-:W-:Y:S05]  /*6250*/  BRA `(.L_x_153) ;  /* 0xfffffff400ec7947 */ /* 0x000fea000383ffff */
.L_x_131:
[----:B0-----:R0:W1:Y:S02]  /*6260*/  SYNCS.PHASECHK.TRANS64.TRYWAIT P0, [R6+URZ], R5 ;  /* 0x00000005060075a7 */ /* 0x001064000800017f */
[----:B-1----:R-:W-:Y:S05]  /*6270*/  @!P0 NANOSLEEP.SYNCS 0x989680 ;  /* 0x009896800000895d */ /* 0x002fea0003900000 */
[----:B------:R-:W1:Y:S02]  /*6280*/  @!P0 SYNCS.PHASECHK.TRANS64 P0, [R6+URZ], R5 ;  /* 0x00000005060085a7 */ /* 0x000e64000800007f */
[----:B-1----:R-:W-:Y:S05]  /*6290*/  @!P0 BRA `(.L_x_131) ;  /* 0xfffffffc00f08947 */ /* 0x002fea000383ffff */
[----:B------:R-:W-:Y:S05]  /*62a0*/  BRA `(.L_x_154) ;  /* 0xfffffff400fc7947 */ /* 0x000fea000383ffff */
.L_x_132:
[----:B0-----:R0:W1:Y:S02]  /*62b0*/  SYNCS.PHASECHK.TRANS64.TRYWAIT P0, [R9+URZ], R4 ;  /* 0x00000004090075a7 */ /* 0x001064000800017f */
[----:B-1----:R-:W-:Y:S05]  /*62c0*/  @!P0 NANOSLEEP.SYNCS 0x989680 ;  /* 0x009896800000895d */ /* 0x002fea0003900000 */
[----:B------:R-:W1:Y:S02]  /*62d0*/  @!P0 SYNCS.PHASECHK.TRANS64 P0, [R9+URZ], R4 ;  /* 0x00000004090085a7 */ /* 0x000e64000800007f */
[----:B-1----:R-:W-:Y:S05]  /*62e0*/  @!P0 BRA `(.L_x_132) ;  /* 0xfffffffc00f08947 */ /* 0x002fea000383ffff */
[----:B------:R-:W-:Y:S05]  /*62f0*/  BRA `(.L_x_155) ;  /* 0xfffffff8000c7947 */ /* 0x000fea000383ffff */
.L_x_133:
[----:B0-----:R0:W1:Y:S02]  /*6300*/  SYNCS.PHASECHK.TRANS64.TRYWAIT P0, [R6+URZ], R5 ;  /* 0x00000005060075a7 */ /* 0x001064000800017f */
[----:B-1----:R-:W-:Y:S05]  /*6310*/  @!P0 NANOSLEEP.SYNCS 0x989680 ;  /* 0x009896800000895d */ /* 0x002fea0003900000 */
[----:B------:R-:W1:Y:S02]  /*6320*/  @!P0 SYNCS.PHASECHK.TRANS64 P0, [R6+URZ], R5 ;  /* 0x00000005060085a7 */ /* 0x000e64000800007f */
[----:B-1----:R-:W-:Y:S05]  /*6330*/  @!P0 BRA `(.L_x_133) ;  /* 0xfffffffc00f08947 */ /* 0x002fea000383ffff */
[----:B------:R-:W-:Y:S05]  /*6340*/  BRA `(.L_x_156) ;  /* 0xfffffff8001c7947 */ /* 0x000fea000383ffff */
.L_x_134:
[----:B0-----:R0:W1:Y:S02]  /*6350*/  SYNCS.PHASECHK.TRANS64.TRYWAIT P0, [R9+URZ], R4 ;  /* 0x00000004090075a7 */ /* 0x001064000800017f */
[----:B-1----:R-:W-:Y:S05]  /*6360*/  @!P0 NANOSLEEP.SYNCS 0x989680 ;  /* 0x009896800000895d */ /* 0x002fea0003900000 */
[----:B------:R-:W1:Y:S02]  /*6370*/  @!P0 SYNCS.PHASECHK.TRANS64 P0, [R9+URZ], R4 ;  /* 0x00000004090085a7 */ /* 0x000e64000800007f */
[----:B-1----:R-:W-:Y:S05]  /*6380*/  @!P0 BRA `(.L_x_134) ;  /* 0xfffffffc00f08947 */ /* 0x002fea000383ffff */
[----:B------:R-:W-:Y:S05]  /*6390*/  BRA `(.L_x_157) ;  /* 0xfffffff8002c7947 */ /* 0x000fea000383ffff */
.L_x_135:
[----:B-1----:R1:W2:Y:S02]  /*63a0*/  SYNCS.PHASECHK.TRANS64.TRYWAIT P0, [R6+URZ], R5 ;  /* 0x00000005060075a7 */ /* 0x0022a4000800017f */
[----:B--2---:R-:W-:Y:S05]  /*63b0*/  @!P0 NANOSLEEP.SYNCS 0x989680 ;  /* 0x009896800000895d */ /* 0x004fea0003900000 */
[----:B------:R-:W2:Y:S02]  /*63c0*/  @!P0 SYNCS.PHASECHK.TRANS64 P0, [R6+URZ], R5 ;  /* 0x00000005060085a7 */ /* 0x000ea4000800007f */
[----:B--2---:R-:W-:Y:S05]  /*63d0*/  @!P0 BRA `(.L_x_135) ;  /* 0xfffffffc00f08947 */ /* 0x004fea000383ffff */
[----:B------:R-:W-:Y:S05]  /*63e0*/  BRA `(.L_x_158) ;  /* 0xfffffff800347947 */ /* 0x000fea000383ffff */
.L_x_159:
[----:B------:R-:W-:-:S00]  /*63f0*/  BRA `(.L_x_159) ;  /* 0xfffffffc00fc7947 */ /* 0x000fc0000383ffff */
[----:B------:R-:W-:-:S00]  /*6400*/  NOP ;  /* 0x0000000000007918 */ /* 0x000fc00000000000 */
[----:B------:R-:W-:-:S00]  /*6410*/  NOP ;  /* 0x0000000000007918 */ /* 0x000fc00000000000 */
[----:B------:R-:W-:-:S00]  /*6420*/  NOP ;  /* 0x0000000000007918 */ /* 0x000fc00000000000 */
[----:B------:R-:W-:-:S00]  /*6430*/  NOP ;  /* 0x0000000000007918 */ /* 0x000fc00000000000 */
[----:B------:R-:W-:-:S00]  /*6440*/  NOP ;  /* 0x0000000000007918 */ /* 0x000fc00000000000 */
[----:B------:R-:W-:-:S00]  /*6450*/  NOP ;  /* 0x0000000000007918 */ /* 0x000fc00000000000 */
[----:B------:R-:W-:-:S00]  /*6460*/  NOP ;  /* 0x0000000000007918 */ /* 0x000fc00000000000 */
[----:B------:R-:W-:-:S00]  /*6470*/  NOP ;  /* 0x0000000000007918 */ /* 0x000fc00000000000 */
.L_x_160:


//--------------------- .nv.global.init           --------------------------
	.section	.nv.global.init,"aw",@progbits
.nv.global.init:
	.type		$str$22,@object
	.size		$str$22,($str$23 - $str$22)
$str$22:
        /*0000*/ 	.byte	0x6b, 0x5f, 0x74, 0x69, 0x6c, 0x65, 0x5f, 0x63, 0x6f, 0x75, 0x6e, 0x74, 0x20, 0x3e, 0x3d, 0x20
        /*0010*/ 	.byte	0x31, 0x00
	.type		$str$23,@object
	.size		$str$23,(__unnamed_1 - $str$23)
$str$23:
        /*0012*/ 	.byte	0x2f, 0x74, 0x6d, 0x70, 0x2f, 0x63, 0x75, 0x74, 0x6c, 0x61, 0x73, 0x73, 0x5f, 0x73, 0x77, 0x65
        /*0022*/ 	.byte	0x65, 0x70, 0x5f, 0x73, 0x72, 0x63, 0x2f, 0x69, 0x6e, 0x63, 0x6c, 0x75, 0x64, 0x65, 0x2f, 0x63
        /*0032*/ 	.byte	0x75, 0x74, 0x6c, 0x61, 0x73, 0x73, 0x2f, 0x67, 0x65, 0x6d, 0x6d, 0x2f, 0x63, 0x6f, 0x6c, 0x6c
        /*0042*/ 	.byte	0x65, 0x63, 0x74, 0x69, 0x76, 0x65, 0x2f, 0x73, 0x6d, 0x39, 0x30, 0x5f, 0x6d, 0x6d, 0x61, 0x5f
        /*0052*/ 	.byte	0x74, 0x6d, 0x61, 0x5f, 0x67, 0x6d, 0x6d, 0x61, 0x5f, 0x73, 0x73, 0x5f, 0x77, 0x61, 0x72, 0x70
        /*0062*/ 	.byte	0x73, 0x70, 0x65, 0x63, 0x69, 0x61, 0x6c, 0x69, 0x7a, 0x65, 0x64, 0x2e, 0x68, 0x70, 0x70, 0x00
	.type		__unnamed_1,@object
	.size		__unnamed_1,(.L_0 - __unnamed_1)
__unnamed_1:
        /*0072*/ 	.byte	0x76, 0x6f, 0x69, 0x64, 0x20, 0x63, 0x75, 0x74, 0x6c, 0x61, 0x73, 0x73, 0x3a, 0x3a, 0x67, 0x65
        /* <DEDUP_REMOVED lines=175> */
        /*0b72*/ 	.byte	0x6e, 0x74, 0x69, 0x74, 0x79, 0x5d, 0x00
.L_0:


//--------------------- .nv.shared._ZN7cutlass13device_kernelINS_4gemm6kernel13GemmUniversalIN4cute5tupleIJiiiiEEENS1_10collective13CollectiveMmaINS1_34MainloopSm90TmaGmmaWarpSpecializedILi14ENS5_IJNS4_1CILi1EEENSA_ILi2EEESB_EEENS1_32KernelTmaWarpSpecializedPingpongEEENS5_IJNSA_ILi64EEESG_NSA_ILi32EEEEEEfNS5_IJlSB_lEEEfSJ_NS4_8TiledMMAINS4_8MMA_AtomIJNS4_4SM904GMMA29MMA_64x64x8_F32TF32TF32_SS_TNILNSN_7ScaleInE1ELSP_1EEEEEENS4_6LayoutINS5_IJSB_SB_SB_EEENS5_IJNSA_ILi0EEESU_SU_EEEEENS5_IJNS4_10UnderscoreESX_SX_EEEEENS4_23SM90_TMA_LOAD_MULTICASTENS4_14ComposedLayoutINS4_7SwizzleILi3ELi4ELi3EEENS4_18smem_ptr_flag_bitsILi32EEENSS_INS5_IJNSA_ILi8EEESH_EEENS5_IJSH_SB_EEEEEEEvNS4_8identityENS4_13SM90_TMA_LOADES1A_vS1B_EENS_8epilogue10collective6detail29Sm90TmaWarpSpecializedAdapterINS1F_15DefaultEpilogueIfSJ_SJ_NS1E_6thread17LinearCombinationIfLi1EffLNS1J_9ScaleType4KindE0ELNS_15FloatRoundStyleE2EfEENS1_15EpilogueDefaultEEEEEvvEEEEvNT_6ParamsE --------------------------
	.section	.nv.shared._ZN7cutlass13device_kernelINS_4gemm6kernel13GemmUniversalIN4cute5tupleIJiiiiEEENS1_10collective13CollectiveMmaINS1_34MainloopSm90TmaGmmaWarpSpecializedILi14ENS5_IJNS4_1CILi1EEENSA_ILi2EEESB_EEENS1_32KernelTmaWarpSpecializedPingpongEEENS5_IJNSA_ILi64EEESG_NSA_ILi32EEEEEEfNS5_IJlSB_lEEEfSJ_NS4_8TiledMMAINS4_8MMA_AtomIJNS4_4SM904GMMA29MMA_64x64x8_F32TF32TF32_SS_TNILNSN_7ScaleInE1ELSP_1EEEEEENS4_6LayoutINS5_IJSB_SB_SB_EEENS5_IJNSA_ILi0EEESU_SU_EEEEENS5_IJNS4_10UnderscoreESX_SX_EEEEENS4_23SM90_TMA_LOAD_MULTICASTENS4_14ComposedLayoutINS4_7SwizzleILi3ELi4ELi3EEENS4_18smem_ptr_flag_bitsILi32EEENSS_INS5_IJNSA_ILi8EEESH_EEENS5_IJSH_SB_EEEEEEEvNS4_8identityENS4_13SM90_TMA_LOADES1A_vS1B_EENS_8epilogue10collective6detail29Sm90TmaWarpSpecializedAdapterINS1F_15DefaultEpilogueIfSJ_SJ_NS1E_6thread17LinearCombinationIfLi1EffLNS1J_9ScaleType4KindE0ELNS_15FloatRoundStyleE2EfEENS1_15EpilogueDefaultEEEEEvvEEEEvNT_6ParamsE,"aw",@nobits
	.sectionflags	@""
	.align	16
	.zero		1024


//--------------------- .nv.shared.reserved.0     --------------------------
	.section	.nv.shared.reserved.0,"aw",@nobits
	.weak		__nv_reservedSMEM_offset_0_alias
	.size		__nv_reservedSMEM_offset_0_alias, 0, 0
	.other		__nv_reservedSMEM_offset_0_alias,@"STO_CUDA_RESERVED_SHARED STV_DEFAULT"
__nv_reservedSMEM_offset_0_alias:
	.zero		0


//--------------------- .nv.global                --------------------------
	.section	.nv.global,"aw",@nobits
.nv.global:
	.type		_ZN40_INTERNAL_b522685d_4_k_cu_100c55b9_279524cute1_E,@object
	.size		_ZN40_INTERNAL_b522685d_4_k_cu_100c55b9_279524cute1_E,(_ZN40_INTERNAL_b522685d_4_k_cu_100c55b9_279524cuda3std3__45__cpo6cbeginE - _ZN40_INTERNAL_b522685d_4_k_cu_100c55b9_279524cute1_E)
_ZN40_INTERNAL_b522685d_4_k_cu_100c55b9_279524cute1_E:
	.zero		1
	.type		_ZN40_INTERNAL_b522685d_4_k_cu_100c55b9_279524cuda3std3__45__cpo6cbeginE,@object
	.size		_ZN40_INTERNAL_b522685d_4_k_cu_100c55b9_279524cuda3std3__45__cpo6cbeginE,(_ZN40_INTERNAL_b522685d_4_k_cu_100c55b9_279524cuda3std3__48in_placeE - _ZN40_INTERNAL_b522685d_4_k_cu_100c55b9_279524cuda3std3__45__cpo6cbeginE)
_ZN40_INTERNAL_b522685d_4_k_cu_100c55b9_279524cuda3std3__45__cpo6cbeginE:
	.zero		1
	.type		_ZN40_INTERNAL_b522685d_4_k_cu_100c55b9_279524cuda3std3__48in_placeE,@object
	.size		_ZN40_INTERNAL_b522685d_4_k_cu_100c55b9_279524cuda3std3__48in_placeE,(_ZN40_INTERNAL_b522685d_4_k_cu_100c55b9_279524cuda3std6ranges3__45__cpo9iter_moveE - _ZN40_INTERNAL_b522685d_4_k_cu_100c55b9_279524cuda3std3__48in_placeE)
_ZN40_INTERNAL_b522685d_4_k_cu_100c55b9_279524cuda3std3__48in_placeE:
	.zero		1
	.type		_ZN40_INTERNAL_b522685d_4_k_cu_100c55b9_279524cuda3std6ranges3__45__cpo9iter_moveE,@object
	.size		_ZN40_INTERNAL_b522685d_4_k_cu_100c55b9_279524cuda3std6ranges3__45__cpo9iter_moveE,(_ZN40_INTERNAL_b522685d_4_k_cu_100c55b9_279524cuda3std3__45__cpo5beginE - _ZN40_INTERNAL_b522685d_4_k_cu_100c55b9_279524cuda3std6ranges3__45__cpo9iter_moveE)
_ZN40_INTERNAL_b522685d_4_k_cu_100c55b9_279524cuda3std6ranges3__45__cpo9iter_moveE:
	.zero		1
	.type		_ZN40_INTERNAL_b522685d_4_k_cu_100c55b9_279524cuda3std3__45__cpo5beginE,@object
	.size		_ZN40_INTERNAL_b522685d_4_k_cu_100c55b9_279524cuda3std3__45__cpo5beginE,(_ZN40_INTERNAL_b522685d_4_k_cu_100c55b9_279524cuda3std3__442_GLOBAL__N__b522685d_4_k_cu_100c55b9_279526ignoreE - _ZN40_INTERNAL_b522685d_4_k_cu_100c55b9_279524cuda3std3__45__cpo5beginE)
_ZN40_INTERNAL_b522685d_4_k_cu_100c55b9_279524cuda3std3__45__cpo5beginE:
	.zero		1
	.type		_ZN40_INTERNAL_b522685d_4_k_cu_100c55b9_279524cuda3std3__442_GLOBAL__N__b522685d_4_k_cu_100c55b9_279526ignoreE,@object
	.size		_ZN40_INTERNAL_b522685d_4_k_cu_100c55b9_279524cuda3std3__442_GLOBAL__N__b522685d_4_k_cu_100c55b9_279526ignoreE,(_ZN40_INTERNAL_b522685d_4_k_cu_100c55b9_279524cute7productE - _ZN40_INTERNAL_b522685d_4_k_cu_100c55b9_279524cuda3std3__442_GLOBAL__N__b522685d_4_k_cu_100c55b9_279526ignoreE)
_ZN40_INTERNAL_b522685d_4_k_cu_100c55b9_279524cuda3std3__442_GLOBAL__N__b522685d_4_k_cu_100c55b9_279526ignoreE:
	.zero		1
	.type		_ZN40_INTERNAL_b522685d_4_k_cu_100c55b9_279524cute7productE,@object
	.size		_ZN40_INTERNAL_b522685d_4_k_cu_100c55b9_279524cute7productE,(_ZN40_INTERNAL_b522685d_4_k_cu_100c55b9_279524cuda3std3__45__cpo3endE - _ZN40_INTERNAL_b522685d_4_k_cu_100c55b9_279524cute7productE)
_ZN40_INTERNAL_b522685d_4_k_cu_100c55b9_279524cute7productE:
	.zero		1
	.type		_ZN40_INTERNAL_b522685d_4_k_cu_100c55b9_279524cuda3std3__45__cpo3endE,@object
	.size		_ZN40_INTERNAL_b522685d_4_k_cu_100c55b9_279524cuda3std3__45__cpo3endE,(_ZN40_INTERNAL_b522685d_4_k_cu_100c55b9_279524cuda3std3__419piecewise_constructE - _ZN40_INTERNAL_b522685d_4_k_cu_100c55b9_279524cuda3std3__45__cpo3endE)
_ZN40_INTERNAL_b522685d_4_k_cu_100c55b9_279524cuda3std3__45__cpo3endE:
	.zero		1
	.type		_ZN40_INTERNAL_b522685d_4_k_cu_100c55b9_279524cuda3std3__419piecewise_constructE,@object
	.size		_ZN40_INTERNAL_b522685d_4_k_cu_100c55b9_279524cuda3std3__419piecewise_constructE,(_ZN40_INTERNAL_b522685d_4_k_cu_100c55b9_279524cuda3std3__45__cpo4cendE - _ZN40_INTERNAL_b522685d_4_k_cu_100c55b9_279524cuda3std3__419piecewise_constructE)
_ZN40_INTERNAL_b522685d_4_k_cu_100c55b9_279524cuda3std3__419piecewise_constructE:
	.zero		1
	.type		_ZN40_INTERNAL_b522685d_4_k_cu_100c55b9_279524cuda3std3__45__cpo4cendE,@object
	.size		_ZN40_INTERNAL_b522685d_4_k_cu_100c55b9_279524cuda3std3__45__cpo4cendE,(_ZN40_INTERNAL_b522685d_4_k_cu_100c55b9_279524cuda3std6ranges3__45__cpo4swapE - _ZN40_INTERNAL_b522685d_4_k_cu_100c55b9_279524cuda3std3__45__cpo4cendE)
_ZN40_INTERNAL_b522685d_4_k_cu_100c55b9_279524cuda3std3__45__cpo4cendE:
	.zero		1
	.type		_ZN40_INTERNAL_b522685d_4_k_cu_100c55b9_279524cuda3std6ranges3__45__cpo4swapE,@object
	.size		_ZN40_INTERNAL_b522685d_4_k_cu_100c55b9_279524cuda3std6ranges3__45__cpo4swapE,(.L_8 - _ZN40_INTERNAL_b522685d_4_k_cu_100c55b9_279524cuda3std6ranges3__45__cpo4swapE)
_ZN40_INTERNAL_b522685d_4_k_cu_100c55b9_279524cuda3std6ranges3__45__cpo4swapE:
	.zero		1
.L_8:


//--------------------- .nv.constant0._ZN7cutlass13device_kernelINS_4gemm6kernel13GemmUniversalIN4cute5tupleIJiiiiEEENS1_10collective13CollectiveMmaINS1_34MainloopSm90TmaGmmaWarpSpecializedILi14ENS5_IJNS4_1CILi1EEENSA_ILi2EEESB_EEENS1_32KernelTmaWarpSpecializedPingpongEEENS5_IJNSA_ILi64EEESG_NSA_ILi32EEEEEEfNS5_IJlSB_lEEEfSJ_NS4_8TiledMMAINS4_8MMA_AtomIJNS4_4SM904GMMA29MMA_64x64x8_F32TF32TF32_SS_TNILNSN_7ScaleInE1ELSP_1EEEEEENS4_6LayoutINS5_IJSB_SB_SB_EEENS5_IJNSA_ILi0EEESU_SU_EEEEENS5_IJNS4_10UnderscoreESX_SX_EEEEENS4_23SM90_TMA_LOAD_MULTICASTENS4_14ComposedLayoutINS4_7SwizzleILi3ELi4ELi3EEENS4_18smem_ptr_flag_bitsILi32EEENSS_INS5_IJNSA_ILi8EEESH_EEENS5_IJSH_SB_EEEEEEEvNS4_8identityENS4_13SM90_TMA_LOADES1A_vS1B_EENS_8epilogue10collective6detail29Sm90TmaWarpSpecializedAdapterINS1F_15DefaultEpilogueIfSJ_SJ_NS1E_6thread17LinearCombinationIfLi1EffLNS1J_9ScaleType4KindE0ELNS_15FloatRoundStyleE2EfEENS1_15EpilogueDefaultEEEEEvvEEEEvNT_6ParamsE --------------------------
	.section	.nv.constant0._ZN7cutlass13device_kernelINS_4gemm6kernel13GemmUniversalIN4cute5tupleIJiiiiEEENS1_10collective13CollectiveMmaINS1_34MainloopSm90TmaGmmaWarpSpecializedILi14ENS5_IJNS4_1CILi1EEENSA_ILi2EEESB_EEENS1_32KernelTmaWarpSpecializedPingpongEEENS5_IJNSA_ILi64EEESG_NSA_ILi32EEEEEEfNS5_IJlSB_lEEEfSJ_NS4_8TiledMMAINS4_8MMA_AtomIJNS4_4SM904GMMA29MMA_64x64x8_F32TF32TF32_SS_TNILNSN_7ScaleInE1ELSP_1EEEEEENS4_6LayoutINS5_IJSB_SB_SB_EEENS5_IJNSA_ILi0EEESU_SU_EEEEENS5_IJNS4_10UnderscoreESX_SX_EEEEENS4_23SM90_TMA_LOAD_MULTICASTENS4_14ComposedLayoutINS4_7SwizzleILi3ELi4ELi3EEENS4_18smem_ptr_flag_bitsILi32EEENSS_INS5_IJNSA_ILi8EEESH_EEENS5_IJSH_SB_EEEEEEEvNS4_8identityENS4_13SM90_TMA_LOADES1A_vS1B_EENS_8epilogue10collective6detail29Sm90TmaWarpSpecializedAdapterINS1F_15DefaultEpilogueIfSJ_SJ_NS1E_6thread17LinearCombinationIfLi1EffLNS1J_9ScaleType4KindE0ELNS_15FloatRoundStyleE2EfEENS1_15EpilogueDefaultEEEEEvvEEEEvNT_6ParamsE,"a",@progbits
	.sectionflags	@""
	.align	4
.nv.constant0._ZN7cutlass13device_kernelINS_4gemm6kernel13GemmUniversalIN4cute5tupleIJiiiiEEENS1_10collective13CollectiveMmaINS1_34MainloopSm90TmaGmmaWarpSpecializedILi14ENS5_IJNS4_1CILi1EEENSA_ILi2EEESB_EEENS1_32KernelTmaWarpSpecializedPingpongEEENS5_IJNSA_ILi64EEESG_NSA_ILi32EEEEEEfNS5_IJlSB_lEEEfSJ_NS4_8TiledMMAINS4_8MMA_AtomIJNS4_4SM904GMMA29MMA_64x64x8_F32TF32TF32_SS_TNILNSN_7ScaleInE1ELSP_1EEEEEENS4_6LayoutINS5_IJSB_SB_SB_EEENS5_IJNSA_ILi0EEESU_SU_EEEEENS5_IJNS4_10UnderscoreESX_SX_EEEEENS4_23SM90_TMA_LOAD_MULTICASTENS4_14ComposedLayoutINS4_7SwizzleILi3ELi4ELi3EEENS4_18smem_ptr_flag_bitsILi32EEENSS_INS5_IJNSA_ILi8EEESH_EEENS5_IJSH_SB_EEEEEEEvNS4_8identityENS4_13SM90_TMA_LOADES1A_vS1B_EENS_8epilogue10collective6detail29Sm90TmaWarpSpecializedAdapterINS1F_15DefaultEpilogueIfSJ_SJ_NS1E_6thread17LinearCombinationIfLi1EffLNS1J_9ScaleType4KindE0ELNS_15FloatRoundStyleE2EfEENS1_15EpilogueDefaultEEEEEvvEEEEvNT_6ParamsE:
	.zero		1664


//--------------------- SYMBOLS --------------------------

	.type		.nv.reservedSmem.offset0,@object
	.size		.nv.reservedSmem.offset0,0x4
	.type		__assertfail,@function
